// auto-generated by cutlass_sweep.gemm — config: {"arch": "sm_100", "cluster_m": 1, "cluster_n": 1, "dtype": "int8", "dtype_b": "int8", "layout": "nt", "stages": 0, "tile_k": 256, "tile_m": 64, "tile_n": 16}
#include "cutlass/cutlass.h"
#include "cutlass/gemm/collective/collective_builder.hpp"
#include "cutlass/gemm/device/gemm_universal_adapter.h"
#include "cutlass/gemm/kernel/gemm_universal.hpp"
#include "cutlass/epilogue/collective/collective_builder.hpp"

using ElemA = int8_t;
using ElemB = int8_t;
using ElemCD = int8_t;
using Acc  = int32_t;
using TileShape    = cute::Shape<cute::_64, cute::_16, cute::_256>;
using ClusterShape = cute::Shape<cute::_1, cute::_1, cute::_1>;

using CollectiveEpilogue = typename cutlass::epilogue::collective::CollectiveBuilder<
    cutlass::arch::Sm100, cutlass::arch::OpClassTensorOp,
    TileShape, ClusterShape,
    cutlass::epilogue::collective::EpilogueTileAuto,
    Acc, Acc,
    ElemCD, cutlass::layout::RowMajor, 128 / cutlass::sizeof_bits<ElemCD>::value,
    ElemCD, cutlass::layout::RowMajor, 128 / cutlass::sizeof_bits<ElemCD>::value,
    cutlass::epilogue::collective::EpilogueScheduleAuto
  >::CollectiveOp;

using CollectiveMainloop = typename cutlass::gemm::collective::CollectiveBuilder<
    cutlass::arch::Sm100, cutlass::arch::OpClassTensorOp,
    ElemA, cutlass::layout::RowMajor, 128 / cutlass::sizeof_bits<ElemA>::value,
    ElemB, cutlass::layout::ColumnMajor, 128 / cutlass::sizeof_bits<ElemB>::value,
    Acc,
    TileShape, ClusterShape,
    cutlass::gemm::collective::StageCountAutoCarveout<static_cast<int>(sizeof(typename CollectiveEpilogue::SharedStorage))>,
    cutlass::gemm::collective::KernelScheduleAuto
  >::CollectiveOp;

using GemmKernel = cutlass::gemm::kernel::GemmUniversal<
    cute::Shape<int,int,int,int>,
    CollectiveMainloop,
    CollectiveEpilogue
>;
using Gemm = cutlass::gemm::device::GemmUniversalAdapter<GemmKernel>;

// Force the device kernel symbol into the cubin without needing a host main.
auto* _anchor = &cutlass::device_kernel<GemmKernel>;


// ===== COMPILED SASS (sm_100a) =====

	.target	sm_100a

	.elftype	@"ET_EXEC"


//--------------------- .note.nv.tkinfo           --------------------------
	.section	.note.nv.tkinfo,"",@"SHT_NOTE"
	.sectionflags	@"SHF_NOTE_NV_TKINFO"
	.tkinfo
        /*0018*/ 	.word	0x00000002
        /*0030*/ 	.string	""
        /*0030*/ 	.string	"ptxas"
        /*0030*/ 	.string	"Cuda compilation tools, release 13.0, V13.0.88"
        /*0030*/ 	.string	"Build cuda_13.0.r13.0/compiler.36424714_0"
        /*0030*/ 	.string	"-arch sm_100a -m 64 "



//--------------------- .note.nv.cuinfo           --------------------------
	.section	.note.nv.cuinfo,"",@"SHT_NOTE"
	.sectionflags	@"SHF_NOTE_NV_CUINFO"
        /*0018*/ 	.short	0x0002
        /*001a*/ 	.short	0x0064
        /*001c*/ 	.short	0x0082
	.zero		2


//--------------------- .nv.info                  --------------------------
	.section	.nv.info,"",@"SHT_CUDA_INFO"
	.align	4


	//----- nvinfo : EIATTR_REGCOUNT
	.align		4
        /*0000*/ 	.byte	0x04, 0x2f
        /*0002*/ 	.short	(.L_16 - .L_15)
	.align		4
.L_15:
        /*0004*/ 	.word	index@(_ZN7cutlass13device_kernelINS_4gemm6kernel13GemmUniversalIN4cute5tupleIJiiiiEEENS1_10collective13CollectiveMmaINS1_35MainloopSm100TmaUmmaWarpSpecializedILi11ELi2ELi4ENS5_IJNS4_1CILi1EEESB_SB_EEEEENS5_IJNSA_ILi64EEENSA_ILi16EEENSA_ILi256EEEEEEaNS5_IJlSB_lEEEaSI_NS4_8TiledMMAINS4_8MMA_AtomIJNS4_15SM100_MMA_S8_SSIaaiLi64ELi16ELNS4_4UMMA5MajorE0ELSN_0ELNSM_8SaturateE0EEEEEENS4_6LayoutISC_NS5_IJNSA_ILi0EEESS_SS_EEEEENS5_IJNS4_10UnderscoreESV_SV_EEEEENS4_13SM90_TMA_LOADENS4_14ComposedLayoutINS4_7SwizzleILi3ELi4ELi3EEENS4_18smem_ptr_flag_bitsILi8EEENSR_INS5_IJNSA_ILi8EEENSA_ILi128EEEEEENS5_IJS15_SB_EEEEEEEvNS4_8identityESY_S19_vS1A_EENS_8epilogue10collective18CollectiveEpilogueINS1C_23Sm100TmaWarpSpecializedILi1ELi1ELi8ELb0ELb0EEEJSH_NS5_IJNSR_ISE_SB_EENSR_ISF_SB_EEEEEaSI_aSI_NS1C_6fusion15FusionCallbacksIS1G_NS1K_17LinearCombinationIaiaiLNS_15FloatRoundStyleE2EEESH_S1J_JEEENS4_5SM1004TMEM4LOAD25SM100_TMEM_LOAD_16dp32b8xESY_NSZ_INS10_ILi0ELi4ELi3EEES13_NSR_INS5_IJS14_SF_EEENS5_IJSF_SB_EEEEEEENS4_39AutoVectorizingCopyWithAssumedAlignmentILi128EEENS4_14SM90_TMA_STOREES1Y_S20_S20_EEEvvEEEEvNT_6ParamsE)
        /*0008*/ 	.word	0x00000038


	//----- nvinfo : EIATTR_FRAME_SIZE
	.align		4
.L_16:
        /*000c*/ 	.byte	0x04, 0x11
        /*000e*/ 	.short	(.L_18 - .L_17)
	.align		4
.L_17:
        /*0010*/ 	.word	index@($__internal_2_$__cuda_sm10x_tcgen05_guardrail_trap_unallocated_columns_being_dealloced)
        /*0014*/ 	.word	0x00000000


	//----- nvinfo : EIATTR_FRAME_SIZE
	.align		4
.L_18:
        /*0018*/ 	.byte	0x04, 0x11
        /*001a*/ 	.short	(.L_20 - .L_19)
	.align		4
.L_19:
        /*001c*/ 	.word	index@($__internal_1_$__cuda_sm10x_tcgen05_guardrail_trap_phase_invalid_during_alloc)
        /*0020*/ 	.word	0x00000000


	//----- nvinfo : EIATTR_FRAME_SIZE
	.align		4
.L_20:
        /*0024*/ 	.byte	0x04, 0x11
        /*0026*/ 	.short	(.L_22 - .L_21)
	.align		4
.L_21:
        /*0028*/ 	.word	index@($__internal_0_$__cuda_sm10x_tcgen05_guardrail_trap_col_being_dealloced_not_returned_by_alloc)
        /*002c*/ 	.word	0x00000000


	//----- nvinfo : EIATTR_FRAME_SIZE
	.align		4
.L_22:
        /*0030*/ 	.byte	0x04, 0x11
        /*0032*/ 	.short	(.L_24 - .L_23)
	.align		4
.L_23:
        /*0034*/ 	.word	index@(_ZN7cutlass13device_kernelINS_4gemm6kernel13GemmUniversalIN4cute5tupleIJiiiiEEENS1_10collective13CollectiveMmaINS1_35MainloopSm100TmaUmmaWarpSpecializedILi11ELi2ELi4ENS5_IJNS4_1CILi1EEESB_SB_EEEEENS5_IJNSA_ILi64EEENSA_ILi16EEENSA_ILi256EEEEEEaNS5_IJlSB_lEEEaSI_NS4_8TiledMMAINS4_8MMA_AtomIJNS4_15SM100_MMA_S8_SSIaaiLi64ELi16ELNS4_4UMMA5MajorE0ELSN_0ELNSM_8SaturateE0EEEEEENS4_6LayoutISC_NS5_IJNSA_ILi0EEESS_SS_EEEEENS5_IJNS4_10UnderscoreESV_SV_EEEEENS4_13SM90_TMA_LOADENS4_14ComposedLayoutINS4_7SwizzleILi3ELi4ELi3EEENS4_18smem_ptr_flag_bitsILi8EEENSR_INS5_IJNSA_ILi8EEENSA_ILi128EEEEEENS5_IJS15_SB_EEEEEEEvNS4_8identityESY_S19_vS1A_EENS_8epilogue10collective18CollectiveEpilogueINS1C_23Sm100TmaWarpSpecializedILi1ELi1ELi8ELb0ELb0EEEJSH_NS5_IJNSR_ISE_SB_EENSR_ISF_SB_EEEEEaSI_aSI_NS1C_6fusion15FusionCallbacksIS1G_NS1K_17LinearCombinationIaiaiLNS_15FloatRoundStyleE2EEESH_S1J_JEEENS4_5SM1004TMEM4LOAD25SM100_TMEM_LOAD_16dp32b8xESY_NSZ_INS10_ILi0ELi4ELi3EEES13_NSR_INS5_IJS14_SF_EEENS5_IJSF_SB_EEEEEEENS4_39AutoVectorizingCopyWithAssumedAlignmentILi128EEENS4_14SM90_TMA_STOREES1Y_S20_S20_EEEvvEEEEvNT_6ParamsE)
        /*0038*/ 	.word	0x00000000


	//----- nvinfo : EIATTR_MIN_STACK_SIZE
	.align		4
.L_24:
        /*003c*/ 	.byte	0x04, 0x12
        /*003e*/ 	.short	(.L_26 - .L_25)
	.align		4
.L_25:
        /*0040*/ 	.word	index@(_ZN7cutlass13device_kernelINS_4gemm6kernel13GemmUniversalIN4cute5tupleIJiiiiEEENS1_10collective13CollectiveMmaINS1_35MainloopSm100TmaUmmaWarpSpecializedILi11ELi2ELi4ENS5_IJNS4_1CILi1EEESB_SB_EEEEENS5_IJNSA_ILi64EEENSA_ILi16EEENSA_ILi256EEEEEEaNS5_IJlSB_lEEEaSI_NS4_8TiledMMAINS4_8MMA_AtomIJNS4_15SM100_MMA_S8_SSIaaiLi64ELi16ELNS4_4UMMA5MajorE0ELSN_0ELNSM_8SaturateE0EEEEEENS4_6LayoutISC_NS5_IJNSA_ILi0EEESS_SS_EEEEENS5_IJNS4_10UnderscoreESV_SV_EEEEENS4_13SM90_TMA_LOADENS4_14ComposedLayoutINS4_7SwizzleILi3ELi4ELi3EEENS4_18smem_ptr_flag_bitsILi8EEENSR_INS5_IJNSA_ILi8EEENSA_ILi128EEEEEENS5_IJS15_SB_EEEEEEEvNS4_8identityESY_S19_vS1A_EENS_8epilogue10collective18CollectiveEpilogueINS1C_23Sm100TmaWarpSpecializedILi1ELi1ELi8ELb0ELb0EEEJSH_NS5_IJNSR_ISE_SB_EENSR_ISF_SB_EEEEEaSI_aSI_NS1C_6fusion15FusionCallbacksIS1G_NS1K_17LinearCombinationIaiaiLNS_15FloatRoundStyleE2EEESH_S1J_JEEENS4_5SM1004TMEM4LOAD25SM100_TMEM_LOAD_16dp32b8xESY_NSZ_INS10_ILi0ELi4ELi3EEES13_NSR_INS5_IJS14_SF_EEENS5_IJSF_SB_EEEEEEENS4_39AutoVectorizingCopyWithAssumedAlignmentILi128EEENS4_14SM90_TMA_STOREES1Y_S20_S20_EEEvvEEEEvNT_6ParamsE)
        /*0044*/ 	.word	0x00000000
.L_26:


//--------------------- .nv.compat                --------------------------
	.section	.nv.compat,"",@"SHT_CUDA_COMPAT_INFO"
	.align	4
        /*0000*/ 	.byte	0x02, 0x09, 0x01, 0x00, 0x02, 0x02, 0x03, 0x00, 0x02, 0x05, 0x06, 0x00, 0x03, 0x07, 0x01, 0x01
        /*0010*/ 	.byte	0x02, 0x03, 0x01, 0x00, 0x02, 0x06, 0x01, 0x00, 0x04, 0x0b, 0x08, 0x00, 0x01, 0x00, 0x00, 0x00
        /*0020*/ 	.byte	0x00, 0x00, 0x00, 0x00


//--------------------- .nv.info._ZN7cutlass13device_kernelINS_4gemm6kernel13GemmUniversalIN4cute5tupleIJiiiiEEENS1_10collective13CollectiveMmaINS1_35MainloopSm100TmaUmmaWarpSpecializedILi11ELi2ELi4ENS5_IJNS4_1CILi1EEESB_SB_EEEEENS5_IJNSA_ILi64EEENSA_ILi16EEENSA_ILi256EEEEEEaNS5_IJlSB_lEEEaSI_NS4_8TiledMMAINS4_8MMA_AtomIJNS4_15SM100_MMA_S8_SSIaaiLi64ELi16ELNS4_4UMMA5MajorE0ELSN_0ELNSM_8SaturateE0EEEEEENS4_6LayoutISC_NS5_IJNSA_ILi0EEESS_SS_EEEEENS5_IJNS4_10UnderscoreESV_SV_EEEEENS4_13SM90_TMA_LOADENS4_14ComposedLayoutINS4_7SwizzleILi3ELi4ELi3EEENS4_18smem_ptr_flag_bitsILi8EEENSR_INS5_IJNSA_ILi8EEENSA_ILi128EEEEEENS5_IJS15_SB_EEEEEEEvNS4_8identityESY_S19_vS1A_EENS_8epilogue10collective18CollectiveEpilogueINS1C_23Sm100TmaWarpSpecializedILi1ELi1ELi8ELb0ELb0EEEJSH_NS5_IJNSR_ISE_SB_EENSR_ISF_SB_EEEEEaSI_aSI_NS1C_6fusion15FusionCallbacksIS1G_NS1K_17LinearCombinationIaiaiLNS_15FloatRoundStyleE2EEESH_S1J_JEEENS4_5SM1004TMEM4LOAD25SM100_TMEM_LOAD_16dp32b8xESY_NSZ_INS10_ILi0ELi4ELi3EEES13_NSR_INS5_IJS14_SF_EEENS5_IJSF_SB_EEEEEEENS4_39AutoVectorizingCopyWithAssumedAlignmentILi128EEENS4_14SM90_TMA_STOREES1Y_S20_S20_EEEvvEEEEvNT_6ParamsE --------------------------
	.section	.nv.info._ZN7cutlass13device_kernelINS_4gemm6kernel13GemmUniversalIN4cute5tupleIJiiiiEEENS1_10collective13CollectiveMmaINS1_35MainloopSm100TmaUmmaWarpSpecializedILi11ELi2ELi4ENS5_IJNS4_1CILi1EEESB_SB_EEEEENS5_IJNSA_ILi64EEENSA_ILi16EEENSA_ILi256EEEEEEaNS5_IJlSB_lEEEaSI_NS4_8TiledMMAINS4_8MMA_AtomIJNS4_15SM100_MMA_S8_SSIaaiLi64ELi16ELNS4_4UMMA5MajorE0ELSN_0ELNSM_8SaturateE0EEEEEENS4_6LayoutISC_NS5_IJNSA_ILi0EEESS_SS_EEEEENS5_IJNS4_10UnderscoreESV_SV_EEEEENS4_13SM90_TMA_LOADENS4_14ComposedLayoutINS4_7SwizzleILi3ELi4ELi3EEENS4_18smem_ptr_flag_bitsILi8EEENSR_INS5_IJNSA_ILi8EEENSA_ILi128EEEEEENS5_IJS15_SB_EEEEEEEvNS4_8identityESY_S19_vS1A_EENS_8epilogue10collective18CollectiveEpilogueINS1C_23Sm100TmaWarpSpecializedILi1ELi1ELi8ELb0ELb0EEEJSH_NS5_IJNSR_ISE_SB_EENSR_ISF_SB_EEEEEaSI_aSI_NS1C_6fusion15FusionCallbacksIS1G_NS1K_17LinearCombinationIaiaiLNS_15FloatRoundStyleE2EEESH_S1J_JEEENS4_5SM1004TMEM4LOAD25SM100_TMEM_LOAD_16dp32b8xESY_NSZ_INS10_ILi0ELi4ELi3EEES13_NSR_INS5_IJS14_SF_EEENS5_IJSF_SB_EEEEEEENS4_39AutoVectorizingCopyWithAssumedAlignmentILi128EEENS4_14SM90_TMA_STOREES1Y_S20_S20_EEEvvEEEEvNT_6ParamsE,"",@"SHT_CUDA_INFO"
	.sectionflags	@""
	.align	4


	//----- nvinfo : EIATTR_CUDA_API_VERSION
	.align		4
        /*0000*/ 	.byte	0x04, 0x37
        /*0002*/ 	.short	(.L_28 - .L_27)
.L_27:
        /*0004*/ 	.word	0x00000082


	//----- nvinfo : EIATTR_KPARAM_INFO
	.align		4
.L_28:
        /*0008*/ 	.byte	0x04, 0x17
        /*000a*/ 	.short	(.L_30 - .L_29)
.L_29:
        /*000c*/ 	.word	0x00000000
        /*0010*/ 	.short	0x0000
        /*0012*/ 	.short	0x0000
        /*0014*/ 	.byte	0x00, 0xf0, 0x01, 0x20


	//----- nvinfo : EIATTR_AT_ENTRY_FRAGMENTS
	.align		4
.L_30:
        /*0018*/ 	.byte	0x04, 0x4f
        /*001a*/ 	.short	(.L_32 - .L_31)


	//   ....[0]....
.L_31:
        /*001c*/ 	.word	0x00000006


	//----- nvinfo : EIATTR_RESERVED_SMEM_USED
	.align		4
.L_32:
        /*0020*/ 	.byte	0x01, 0x41
	.zero		2


	//----- nvinfo : EIATTR_SPARSE_MMA_MASK
	.align		4
        /*0024*/ 	.byte	0x03, 0x50
        /*0026*/ 	.short	0x0000


	//----- nvinfo : EIATTR_TCGEN05_1CTA_USED
	.align		4
        /*0028*/ 	.byte	0x01, 0x51
	.zero		2


	//----- nvinfo : EIATTR_MAXREG_COUNT
	.align		4
        /*002c*/ 	.byte	0x03, 0x1b
        /*002e*/ 	.short	0x00ff


	//----- nvinfo : EIATTR_NUM_BARRIERS
	.align		4
        /*0030*/ 	.byte	0x02, 0x4c
        /*0032*/ 	.byte	0x07
	.zero		1


	//----- nvinfo : EIATTR_EXTERNS
	.align		4
        /*0034*/ 	.byte	0x04, 0x0f
        /*0036*/ 	.short	(.L_34 - .L_33)


	//   ....[0]....
	.align		4
.L_33:
        /*0038*/ 	.word	index@(__assertfail)


	//----- nvinfo : EIATTR_MERCURY_ISA_VERSION
	.align		4
.L_34:
        /*003c*/ 	.byte	0x03, 0x5f
        /*003e*/ 	.short	0x0101


	//----- nvinfo : EIATTR_INT_WARP_WIDE_INSTR_OFFSETS
	.align		4
        /*0040*/ 	.byte	0x04, 0x31
        /*0042*/ 	.short	(.L_36 - .L_35)


	//   ....[0]....
.L_35:
        /*0044*/ 	.word	0x00001fd0


	//   ....[1]....
        /*0048*/ 	.word	0x00004040


	//   ....[2]....
        /*004c*/ 	.word	0x00004060


	//   ....[3]....
        /*0050*/ 	.word	0x00004090


	//   ....[4]....
        /*0054*/ 	.word	0x00004ab0


	//   ....[5]....
        /*0058*/ 	.word	0x00004ba0


	//----- nvinfo : EIATTR_COOP_GROUP_MASK_REGIDS
	.align		4
.L_36:
        /*005c*/ 	.byte	0x04, 0x29
        /*005e*/ 	.short	(.L_38 - .L_37)


	//   ....[0]....
.L_37:
        /*0060*/ 	.word	0xffffffff


	//   ....[1]....
        /*0064*/ 	.word	0xffffffff


	//   ....[2]....
        /*0068*/ 	.word	0xffffffff


	//   ....[3]....
        /*006c*/ 	.word	0xffffffff


	//   ....[4]....
        /*0070*/ 	.word	0xffffffff


	//   ....[5]....
        /*0074*/ 	.word	0xffffffff


	//   ....[6]....
        /*0078*/ 	.word	0xffffffff


	//   ....[7]....
        /*007c*/ 	.word	0xffffffff


	//   ....[8]....
        /*0080*/ 	.word	0xffffffff


	//   ....[9]....
        /*0084*/ 	.word	0xffffffff


	//   ....[10]....
        /*0088*/ 	.word	0xffffffff


	//   ....[11]....
        /*008c*/ 	.word	0xffffffff


	//   ....[12]....
        /*0090*/ 	.word	0xffffffff


	//----- nvinfo : EIATTR_COOP_GROUP_INSTR_OFFSETS
	.align		4
.L_38:
        /*0094*/ 	.byte	0x04, 0x28
        /*0096*/ 	.short	(.L_40 - .L_39)


	//   ....[0]....
.L_39:
        /*0098*/ 	.word	0x00000090


	//   ....[1]....
        /*009c*/ 	.word	0x000004b0


	//   ....[2]....
        /*00a0*/ 	.word	0x00000730


	//   ....[3]....
        /*00a4*/ 	.word	0x00000870


	//   ....[4]....
        /*00a8*/ 	.word	0x00000970


	//   ....[5]....
        /*00ac*/ 	.word	0x00000ae0


	//   ....[6]....
        /*00b0*/ 	.word	0x00000c80


	//   ....[7]....
        /*00b4*/ 	.word	0x00001eb0


	//   ....[8]....
        /*00b8*/ 	.word	0x00003090


	//   ....[9]....
        /*00bc*/ 	.word	0x000032a0


	//   ....[10]....
        /*00c0*/ 	.word	0x000032d0


	//   ....[11]....
        /*00c4*/ 	.word	0x00003f20


	//   ....[12]....
        /*00c8*/ 	.word	0x00004150


	//----- nvinfo : EIATTR_VRC_CTA_INIT_COUNT
	.align		4
.L_40:
        /*00cc*/ 	.byte	0x02, 0x4a
        /*00ce*/ 	.byte	0x80
	.zero		1


	//----- nvinfo : EIATTR_SYSCALL_OFFSETS
	.align		4
        /*00d0*/ 	.byte	0x04, 0x46
        /*00d2*/ 	.short	(.L_42 - .L_41)


	//   ....[0]....
.L_41:
        /*00d4*/ 	.word	0x00005b00


	//----- nvinfo : EIATTR_MBARRIER_INSTR_OFFSETS
	.align		4
.L_42:
        /*00d8*/ 	.byte	0x04, 0x39
        /*00da*/ 	.short	(.L_44 - .L_43)


	//   ....[0]....
.L_43:
        /*00dc*/ 	.word	0x000005b0
        /*00e0*/ 	.word	0x000000ff
        /*00e4*/ 	.word	0x00000000
        /*00e8*/ 	.short	0x0100
        /*00ea*/ 	.byte	0x05
	.zero		1


	//   ....[1]....
        /*00ec*/ 	.word	0x000005c0
        /*00f0*/ 	.word	0x000000ff
        /*00f4*/ 	.word	0x00000058
        /*00f8*/ 	.short	0x0100
        /*00fa*/ 	.byte	0x05
	.zero		1


	//   ....[2]....
        /*00fc*/ 	.word	0x000005d0
        /*0100*/ 	.word	0x000000ff
        /*0104*/ 	.word	0x00000008
        /*0108*/ 	.short	0x0100
        /*010a*/ 	.byte	0x05
	.zero		1


	//   ....[3]....
        /*010c*/ 	.word	0x000005e0
        /*0110*/ 	.word	0x000000ff
        /*0114*/ 	.word	0x00000060
        /*0118*/ 	.short	0x0100
        /*011a*/ 	.byte	0x05
	.zero		1


	//   ....[4]....
        /*011c*/ 	.word	0x000005f0
        /*0120*/ 	.word	0x000000ff
        /*0124*/ 	.word	0x00000010
        /*0128*/ 	.short	0x0100
        /*012a*/ 	.byte	0x05
	.zero		1


	//   ....[5]....
        /*012c*/ 	.word	0x00000600
        /*0130*/ 	.word	0x000000ff
        /*0134*/ 	.word	0x00000068
        /*0138*/ 	.short	0x0100
        /*013a*/ 	.byte	0x05
	.zero		1


	//   ....[6]....
        /*013c*/ 	.word	0x00000610
        /*0140*/ 	.word	0x000000ff
        /*0144*/ 	.word	0x00000018
        /*0148*/ 	.short	0x0100
        /*014a*/ 	.byte	0x05
	.zero		1


	//   ....[7]....
        /*014c*/ 	.word	0x00000620
        /*0150*/ 	.word	0x000000ff
        /*0154*/ 	.word	0x00000070
        /*0158*/ 	.short	0x0100
        /*015a*/ 	.byte	0x05
	.zero		1


	//   ....[8]....
        /*015c*/ 	.word	0x00000630
        /*0160*/ 	.word	0x000000ff
        /*0164*/ 	.word	0x00000020
        /*0168*/ 	.short	0x0100
        /*016a*/ 	.byte	0x05
	.zero		1


	//   ....[9]....
        /*016c*/ 	.word	0x00000640
        /*0170*/ 	.word	0x000000ff
        /*0174*/ 	.word	0x00000078
        /*0178*/ 	.short	0x0100
        /*017a*/ 	.byte	0x05
	.zero		1


	//   ....[10]....
        /*017c*/ 	.word	0x00000650
        /*0180*/ 	.word	0x000000ff
        /*0184*/ 	.word	0x00000028
        /*0188*/ 	.short	0x0100
        /*018a*/ 	.byte	0x05
	.zero		1


	//   ....[11]....
        /*018c*/ 	.word	0x00000660
        /*0190*/ 	.word	0x000000ff
        /*0194*/ 	.word	0x00000080
        /*0198*/ 	.short	0x0100
        /*019a*/ 	.byte	0x05
	.zero		1


	//   ....[12]....
        /*019c*/ 	.word	0x00000670
        /*01a0*/ 	.word	0x000000ff
        /*01a4*/ 	.word	0x00000030
        /*01a8*/ 	.short	0x0100
        /*01aa*/ 	.byte	0x05
	.zero		1


	//   ....[13]....
        /*01ac*/ 	.word	0x00000680
        /*01b0*/ 	.word	0x000000ff
        /*01b4*/ 	.word	0x00000088
        /*01b8*/ 	.short	0x0100
        /*01ba*/ 	.byte	0x05
	.zero		1


	//   ....[14]....
        /*01bc*/ 	.word	0x00000690
        /*01c0*/ 	.word	0x000000ff
        /*01c4*/ 	.word	0x00000038
        /*01c8*/ 	.short	0x0100
        /*01ca*/ 	.byte	0x05
	.zero		1


	//   ....[15]....
        /*01cc*/ 	.word	0x000006a0
        /*01d0*/ 	.word	0x000000ff
        /*01d4*/ 	.word	0x00000090
        /*01d8*/ 	.short	0x0100
        /*01da*/ 	.byte	0x05
	.zero		1


	//   ....[16]....
        /*01dc*/ 	.word	0x000006b0
        /*01e0*/ 	.word	0x000000ff
        /*01e4*/ 	.word	0x00000040
        /*01e8*/ 	.short	0x0100
        /*01ea*/ 	.byte	0x05
	.zero		1


	//   ....[17]....
        /*01ec*/ 	.word	0x000006c0
        /*01f0*/ 	.word	0x000000ff
        /*01f4*/ 	.word	0x00000098
        /*01f8*/ 	.short	0x0100
        /*01fa*/ 	.byte	0x05
	.zero		1


	//   ....[18]....
        /*01fc*/ 	.word	0x000006d0
        /*0200*/ 	.word	0x000000ff
        /*0204*/ 	.word	0x00000048
        /*0208*/ 	.short	0x0100
        /*020a*/ 	.byte	0x05
	.zero		1


	//   ....[19]....
        /*020c*/ 	.word	0x000006e0
        /*0210*/ 	.word	0x000000ff
        /*0214*/ 	.word	0x000000a0
        /*0218*/ 	.short	0x0100
        /*021a*/ 	.byte	0x05
	.zero		1


	//   ....[20]....
        /*021c*/ 	.word	0x000006f0
        /*0220*/ 	.word	0x000000ff
        /*0224*/ 	.word	0x00000050
        /*0228*/ 	.short	0x0100
        /*022a*/ 	.byte	0x05
	.zero		1


	//   ....[21]....
        /*022c*/ 	.word	0x00000700
        /*0230*/ 	.word	0x000000ff
        /*0234*/ 	.word	0x000000a8
        /*0238*/ 	.short	0x0100
        /*023a*/ 	.byte	0x05
	.zero		1


	//   ....[22]....
        /*023c*/ 	.word	0x00000840
        /*0240*/ 	.word	0x000000ff
        /*0244*/ 	.word	0x000000b0
        /*0248*/ 	.short	0x0100
        /*024a*/ 	.byte	0x06
	.zero		1


	//   ....[23]....
        /*024c*/ 	.word	0x00000850
        /*0250*/ 	.word	0x000000ff
        /*0254*/ 	.word	0x000000b8
        /*0258*/ 	.short	0x0100
        /*025a*/ 	.byte	0x06
	.zero		1


	//   ....[24]....
        /*025c*/ 	.word	0x00000940
        /*0260*/ 	.word	0x000000ff
        /*0264*/ 	.word	0x000000c0
        /*0268*/ 	.short	0x0100
        /*026a*/ 	.byte	0x05
	.zero		1


	//   ....[25]....
        /*026c*/ 	.word	0x00000950
        /*0270*/ 	.word	0x000000ff
        /*0274*/ 	.word	0x000000c8
        /*0278*/ 	.short	0x0100
        /*027a*/ 	.byte	0x05
	.zero		1


	//   ....[26]....
        /*027c*/ 	.word	0x00000a90
        /*0280*/ 	.word	0x000000ff
        /*0284*/ 	.word	0x000000d0
        /*0288*/ 	.short	0x0100
        /*028a*/ 	.byte	0x05
	.zero		1


	//   ....[27]....
        /*028c*/ 	.word	0x00000aa0
        /*0290*/ 	.word	0x000000ff
        /*0294*/ 	.word	0x000000e0
        /*0298*/ 	.short	0x0100
        /*029a*/ 	.byte	0x05
	.zero		1


	//   ....[28]....
        /*029c*/ 	.word	0x00000ab0
        /*02a0*/ 	.word	0x000000ff
        /*02a4*/ 	.word	0x000000d8
        /*02a8*/ 	.short	0x0100
        /*02aa*/ 	.byte	0x05
	.zero		1


	//   ....[29]....
        /*02ac*/ 	.word	0x00000ac0
        /*02b0*/ 	.word	0x000000ff
        /*02b4*/ 	.word	0x000000e8
        /*02b8*/ 	.short	0x0100
        /*02ba*/ 	.byte	0x05
	.zero		1


	//   ....[30]....
        /*02bc*/ 	.word	0x00000bf0
        /*02c0*/ 	.word	0x000000ff
        /*02c4*/ 	.word	0x000000f0
        /*02c8*/ 	.short	0x0100
        /*02ca*/ 	.byte	0x06
	.zero		1


	//   ....[31]....
        /*02cc*/ 	.word	0x00000c00
        /*02d0*/ 	.word	0x000000ff
        /*02d4*/ 	.word	0x00000110
        /*02d8*/ 	.short	0x0100
        /*02da*/ 	.byte	0x06
	.zero		1


	//   ....[32]....
        /*02dc*/ 	.word	0x00000c10
        /*02e0*/ 	.word	0x000000ff
        /*02e4*/ 	.word	0x000000f8
        /*02e8*/ 	.short	0x0100
        /*02ea*/ 	.byte	0x06
	.zero		1


	//   ....[33]....
        /*02ec*/ 	.word	0x00000c20
        /*02f0*/ 	.word	0x000000ff
        /*02f4*/ 	.word	0x00000118
        /*02f8*/ 	.short	0x0100
        /*02fa*/ 	.byte	0x06
	.zero		1


	//   ....[34]....
        /*02fc*/ 	.word	0x00000c30
        /*0300*/ 	.word	0x000000ff
        /*0304*/ 	.word	0x00000100
        /*0308*/ 	.short	0x0100
        /*030a*/ 	.byte	0x06
	.zero		1


	//   ....[35]....
        /*030c*/ 	.word	0x00000c40
        /*0310*/ 	.word	0x000000ff
        /*0314*/ 	.word	0x00000120
        /*0318*/ 	.short	0x0100
        /*031a*/ 	.byte	0x06
	.zero		1


	//   ....[36]....
        /*031c*/ 	.word	0x00000c50
        /*0320*/ 	.word	0x000000ff
        /*0324*/ 	.word	0x00000108
        /*0328*/ 	.short	0x0100
        /*032a*/ 	.byte	0x06
	.zero		1


	//   ....[37]....
        /*032c*/ 	.word	0x00000c60
        /*0330*/ 	.word	0x000000ff
        /*0334*/ 	.word	0x00000128
        /*0338*/ 	.short	0x0100
        /*033a*/ 	.byte	0x06
	.zero		1


	//   ....[38]....
        /*033c*/ 	.word	0x00000d50
        /*0340*/ 	.word	0x000000ff
        /*0344*/ 	.word	0x00000130
        /*0348*/ 	.short	0x0100
        /*034a*/ 	.byte	0x05
	.zero		1


	//   ....[39]....
        /*034c*/ 	.word	0x00000d60
        /*0350*/ 	.word	0x000000ff
        /*0354*/ 	.word	0x00000140
        /*0358*/ 	.short	0x0100
        /*035a*/ 	.byte	0x05
	.zero		1


	//   ....[40]....
        /*035c*/ 	.word	0x00000d70
        /*0360*/ 	.word	0x000000ff
        /*0364*/ 	.word	0x00000138
        /*0368*/ 	.short	0x0100
        /*036a*/ 	.byte	0x05
	.zero		1


	//   ....[41]....
        /*036c*/ 	.word	0x00000d80
        /*0370*/ 	.word	0x000000ff
        /*0374*/ 	.word	0x00000148
        /*0378*/ 	.short	0x0100
        /*037a*/ 	.byte	0x05
	.zero		1


	//   ....[42]....
        /*037c*/ 	.word	0x00001650
        /*0380*/ 	.word	0x00000004
        /*0384*/ 	.word	0x00000140
        /*0388*/ 	.short	0x010a
        /*038a*/ 	.byte	0xff
	.zero		1


	//   ....[43]....
        /*038c*/ 	.word	0x00001670
        /*0390*/ 	.word	0x00000004
        /*0394*/ 	.word	0x00000130
        /*0398*/ 	.short	0x0101
        /*039a*/ 	.byte	0xff
	.zero		1


	//   ....[44]....
        /*039c*/ 	.word	0x00001750
        /*03a0*/ 	.word	0x000000ff
        /*03a4*/ 	.word	0x00000058
        /*03a8*/ 	.short	0x010a
        /*03aa*/ 	.byte	0x08
	.zero		1


	//   ....[45]....
        /*03ac*/ 	.word	0x000017f0
        /*03b0*/ 	.word	0x000000ff
        /*03b4*/ 	.word	0x00000058
        /*03b8*/ 	.short	0x010a
        /*03ba*/ 	.byte	0x21
	.zero		1


	//   ....[46]....
        /*03bc*/ 	.word	0x00001940
        /*03c0*/ 	.word	0x000000ff
        /*03c4*/ 	.word	0x00000058
        /*03c8*/ 	.short	0x010a
        /*03ca*/ 	.byte	0x08
	.zero		1


	//   ....[47]....
        /*03cc*/ 	.word	0x00001b10
        /*03d0*/ 	.word	0x000000ff
        /*03d4*/ 	.word	0x000000c8
        /*03d8*/ 	.short	0x0101
        /*03da*/ 	.byte	0x04
	.zero		1


	//   ....[48]....
        /*03dc*/ 	.word	0x00001b30
        /*03e0*/ 	.word	0x000000ff
        /*03e4*/ 	.word	0x00000058
        /*03e8*/ 	.short	0x010a
        /*03ea*/ 	.byte	0x08
	.zero		1


	//   ....[49]....
        /*03ec*/ 	.word	0x00001bb0
        /*03f0*/ 	.word	0x000000ff
        /*03f4*/ 	.word	0x00000058
        /*03f8*/ 	.short	0x010a
        /*03fa*/ 	.byte	0x21
	.zero		1


	//   ....[50]....
        /*03fc*/ 	.word	0x00001d00
        /*0400*/ 	.word	0x000000ff
        /*0404*/ 	.word	0x00000058
        /*0408*/ 	.short	0x010a
        /*040a*/ 	.byte	0x08
	.zero		1


	//   ....[51]....
        /*040c*/ 	.word	0x00001ee0
        /*0410*/ 	.word	0x00000008
        /*0414*/ 	.word	0x000000d0
        /*0418*/ 	.short	0x010a
        /*041a*/ 	.byte	0xff
	.zero		1


	//   ....[52]....
        /*041c*/ 	.word	0x00001fa0
        /*0420*/ 	.word	0x00000008
        /*0424*/ 	.word	0x00000000
        /*0428*/ 	.short	0x0101
        /*042a*/ 	.byte	0xff
	.zero		1


	//   ....[53]....
        /*042c*/ 	.word	0x00002500
        /*0430*/ 	.word	0x000000ff
        /*0434*/ 	.word	0x00000000
        /*0438*/ 	.short	0x010a
        /*043a*/ 	.byte	0x05
	.zero		1


	//   ....[54]....
        /*043c*/ 	.word	0x00002590
        /*0440*/ 	.word	0x000000ff
        /*0444*/ 	.word	0x00000000
        /*0448*/ 	.short	0x010a
        /*044a*/ 	.byte	0x05
	.zero		1


	//   ....[55]....
        /*044c*/ 	.word	0x00002620
        /*0450*/ 	.word	0x000000ff
        /*0454*/ 	.word	0x00000000
        /*0458*/ 	.short	0x010a
        /*045a*/ 	.byte	0x05
	.zero		1


	//   ....[56]....
        /*045c*/ 	.word	0x000026b0
        /*0460*/ 	.word	0x000000ff
        /*0464*/ 	.word	0x00000000
        /*0468*/ 	.short	0x010a
        /*046a*/ 	.byte	0x05
	.zero		1


	//   ....[57]....
        /*046c*/ 	.word	0x00002740
        /*0470*/ 	.word	0x000000ff
        /*0474*/ 	.word	0x00000000
        /*0478*/ 	.short	0x010a
        /*047a*/ 	.byte	0x05
	.zero		1


	//   ....[58]....
        /*047c*/ 	.word	0x000027d0
        /*0480*/ 	.word	0x000000ff
        /*0484*/ 	.word	0x00000000
        /*0488*/ 	.short	0x010a
        /*048a*/ 	.byte	0x05
	.zero		1


	//   ....[59]....
        /*048c*/ 	.word	0x00002860
        /*0490*/ 	.word	0x000000ff
        /*0494*/ 	.word	0x00000000
        /*0498*/ 	.short	0x010a
        /*049a*/ 	.byte	0x05
	.zero		1


	//   ....[60]....
        /*049c*/ 	.word	0x000028f0
        /*04a0*/ 	.word	0x000000ff
        /*04a4*/ 	.word	0x00000000
        /*04a8*/ 	.short	0x010a
        /*04aa*/ 	.byte	0x05
	.zero		1


	//   ....[61]....
        /*04ac*/ 	.word	0x00002980
        /*04b0*/ 	.word	0x000000ff
        /*04b4*/ 	.word	0x00000000
        /*04b8*/ 	.short	0x010a
        /*04ba*/ 	.byte	0x05
	.zero		1


	//   ....[62]....
        /*04bc*/ 	.word	0x00002a10
        /*04c0*/ 	.word	0x000000ff
        /*04c4*/ 	.word	0x00000000
        /*04c8*/ 	.short	0x010a
        /*04ca*/ 	.byte	0x05
	.zero		1


	//   ....[63]....
        /*04cc*/ 	.word	0x00002ab0
        /*04d0*/ 	.word	0x00000000
        /*04d4*/ 	.word	0x00000000
        /*04d8*/ 	.short	0x010a
        /*04da*/ 	.byte	0xff
	.zero		1


	//   ....[64]....
        /*04dc*/ 	.word	0x00002be0
        /*04e0*/ 	.word	0x00000000
        /*04e4*/ 	.word	0x00000130
        /*04e8*/ 	.short	0x010a
        /*04ea*/ 	.byte	0xff
	.zero		1


	//   ....[65]....
        /*04ec*/ 	.word	0x00002c50
        /*04f0*/ 	.word	0x00000008
        /*04f4*/ 	.word	0x00000000
        /*04f8*/ 	.short	0x0101
        /*04fa*/ 	.byte	0xff
	.zero		1


	//   ....[66]....
        /*04fc*/ 	.word	0x00002c70
        /*0500*/ 	.word	0x000000ff
        /*0504*/ 	.word	0x000000e0
        /*0508*/ 	.short	0x010a
        /*050a*/ 	.byte	0x05
	.zero		1


	//   ....[67]....
        /*050c*/ 	.word	0x00002d90
        /*0510*/ 	.word	0x00000000
        /*0514*/ 	.word	0x000000d0
        /*0518*/ 	.short	0x010a
        /*051a*/ 	.byte	0xff
	.zero		1


	//   ....[68]....
        /*051c*/ 	.word	0x00002e90
        /*0520*/ 	.word	0x00000000
        /*0524*/ 	.word	0x00000000
        /*0528*/ 	.short	0x0101
        /*052a*/ 	.byte	0xff
	.zero		1


	//   ....[69]....
        /*052c*/ 	.word	0x00002f20
        /*0530*/ 	.word	0x000000ff
        /*0534*/ 	.word	0x000000e0
        /*0538*/ 	.short	0x0106
        /*053a*/ 	.byte	0x05
	.zero		1


	//   ....[70]....
        /*053c*/ 	.word	0x00002f40
        /*0540*/ 	.word	0x000000ff
        /*0544*/ 	.word	0x000000e0
        /*0548*/ 	.short	0x010a
        /*054a*/ 	.byte	0x05
	.zero		1


	//   ....[71]....
        /*054c*/ 	.word	0x00002fd0
        /*0550*/ 	.word	0x000000ff
        /*0554*/ 	.word	0x000000e0
        /*0558*/ 	.short	0x0106
        /*055a*/ 	.byte	0x04
	.zero		1


	//   ....[72]....
        /*055c*/ 	.word	0x00003010
        /*0560*/ 	.word	0x00000000
        /*0564*/ 	.word	0x000000e0
        /*0568*/ 	.short	0x010a
        /*056a*/ 	.byte	0xff
	.zero		1


	//   ....[73]....
        /*056c*/ 	.word	0x000035d0
        /*0570*/ 	.word	0x00000000
        /*0574*/ 	.word	0x000000d0
        /*0578*/ 	.short	0x010a
        /*057a*/ 	.byte	0xff
	.zero		1


	//   ....[74]....
        /*057c*/ 	.word	0x000036e0
        /*0580*/ 	.word	0x00000003
        /*0584*/ 	.word	0x00000000
        /*0588*/ 	.short	0x0101
        /*058a*/ 	.byte	0xff
	.zero		1


	//   ....[75]....
        /*058c*/ 	.word	0x000036f0
        /*0590*/ 	.word	0x000000ff
        /*0594*/ 	.word	0x00000000
        /*0598*/ 	.short	0x010a
        /*059a*/ 	.byte	0x07
	.zero		1


	//   ....[76]....
        /*059c*/ 	.word	0x00003770
        /*05a0*/ 	.word	0x000000ff
        /*05a4*/ 	.word	0x00000110
        /*05a8*/ 	.short	0x010a
        /*05aa*/ 	.byte	0x06
	.zero		1


	//   ....[77]....
        /*05ac*/ 	.word	0x00003840
        /*05b0*/ 	.word	0x000000ff
        /*05b4*/ 	.word	0x00000000
        /*05b8*/ 	.short	0x010a
        /*05ba*/ 	.byte	0x0b
	.zero		1


	//   ....[78]....
        /*05bc*/ 	.word	0x00003970
        /*05c0*/ 	.word	0x000000ff
        /*05c4*/ 	.word	0x00000000
        /*05c8*/ 	.short	0x010a
        /*05ca*/ 	.byte	0x22
	.zero		1


	//   ....[79]....
        /*05cc*/ 	.word	0x00003d50
        /*05d0*/ 	.word	0x000000ff
        /*05d4*/ 	.word	0x00000000
        /*05d8*/ 	.short	0x010a
        /*05da*/ 	.byte	0x06
	.zero		1


	//   ....[80]....
        /*05dc*/ 	.word	0x00003de0
        /*05e0*/ 	.word	0x000000ff
        /*05e4*/ 	.word	0x00000000
        /*05e8*/ 	.short	0x010a
        /*05ea*/ 	.byte	0x06
	.zero		1


	//   ....[81]....
        /*05ec*/ 	.word	0x00003e70
        /*05f0*/ 	.word	0x000000ff
        /*05f4*/ 	.word	0x00000000
        /*05f8*/ 	.short	0x010a
        /*05fa*/ 	.byte	0x06
	.zero		1


	//   ....[82]....
        /*05fc*/ 	.word	0x00003f00
        /*0600*/ 	.word	0x000000ff
        /*0604*/ 	.word	0x00000000
        /*0608*/ 	.short	0x010a
        /*060a*/ 	.byte	0x07
	.zero		1


	//   ....[83]....
        /*060c*/ 	.word	0x00004350
        /*0610*/ 	.word	0x00000000
        /*0614*/ 	.word	0x000000d0
        /*0618*/ 	.short	0x010a
        /*061a*/ 	.byte	0xff
	.zero		1


	//   ....[84]....
        /*061c*/ 	.word	0x00004440
        /*0620*/ 	.word	0x00000000
        /*0624*/ 	.word	0x00000000
        /*0628*/ 	.short	0x0101
        /*062a*/ 	.byte	0xff
	.zero		1


	//   ....[85]....
        /*062c*/ 	.word	0x00004760
        /*0630*/ 	.word	0x000000ff
        /*0634*/ 	.word	0x000000c8
        /*0638*/ 	.short	0x010a
        /*063a*/ 	.byte	0x06
	.zero		1


	//   ....[86]....
        /*063c*/ 	.word	0x000048e0
        /*0640*/ 	.word	0x000000ff
        /*0644*/ 	.word	0x000000b8
        /*0648*/ 	.short	0x010a
        /*064a*/ 	.byte	0x06
	.zero		1


	//   ....[87]....
        /*064c*/ 	.word	0x00004c10
        /*0650*/ 	.word	0x000000ff
        /*0654*/ 	.word	0x000000b0
        /*0658*/ 	.short	0x010b
        /*065a*/ 	.byte	0x06
	.zero		1


	//   ....[88]....
        /*065c*/ 	.word	0x00004c30
        /*0660*/ 	.word	0x000000ff
        /*0664*/ 	.word	0x00000000
        /*0668*/ 	.short	0x0101
        /*066a*/ 	.byte	0x27
	.zero		1


	//   ....[89]....
        /*066c*/ 	.word	0x00004c70
        /*0670*/ 	.word	0x00000000
        /*0674*/ 	.word	0x000000b8
        /*0678*/ 	.short	0x010a
        /*067a*/ 	.byte	0xff
	.zero		1


	//   ....[90]....
        /*067c*/ 	.word	0x00004f10
        /*0680*/ 	.word	0x00000000
        /*0684*/ 	.word	0x000000d0
        /*0688*/ 	.short	0x010a
        /*068a*/ 	.byte	0xff
	.zero		1


	//   ....[91]....
        /*068c*/ 	.word	0x00004fd0
        /*0690*/ 	.word	0x00000000
        /*0694*/ 	.word	0x00000000
        /*0698*/ 	.short	0x0101
        /*069a*/ 	.byte	0xff
	.zero		1


	//   ....[92]....
        /*069c*/ 	.word	0x000056f0
        /*06a0*/ 	.word	0x000000ff
        /*06a4*/ 	.word	0x000000b0
        /*06a8*/ 	.short	0x010a
        /*06aa*/ 	.byte	0x2e
	.zero		1


	//   ....[93]....
        /*06ac*/ 	.word	0x00005770
        /*06b0*/ 	.word	0x000000ff
        /*06b4*/ 	.word	0x000000f0
        /*06b8*/ 	.short	0x010a
        /*06ba*/ 	.byte	0x32
	.zero		1


	//   ....[94]....
        /*06bc*/ 	.word	0x00005810
        /*06c0*/ 	.word	0x000000ff
        /*06c4*/ 	.word	0x000000b0
        /*06c8*/ 	.short	0x010a
        /*06ca*/ 	.byte	0x2e
	.zero		1


	//   ....[95]....
        /*06cc*/ 	.word	0x00005990
        /*06d0*/ 	.word	0x000000ff
        /*06d4*/ 	.word	0x00000000
        /*06d8*/ 	.short	0x0101
        /*06da*/ 	.byte	0x04
	.zero		1


	//   ....[96]....
        /*06dc*/ 	.word	0x000059e0
        /*06e0*/ 	.word	0x000000ff
        /*06e4*/ 	.word	0x000000f0
        /*06e8*/ 	.short	0x010a
        /*06ea*/ 	.byte	0x32
	.zero		1


	//   ....[97]....
        /*06ec*/ 	.word	0x00005c10
        /*06f0*/ 	.word	0x000000ff
        /*06f4*/ 	.word	0x00000000
        /*06f8*/ 	.short	0x0101
        /*06fa*/ 	.byte	0x05
	.zero		1


	//   ....[98]....
        /*06fc*/ 	.word	0x00006010
        /*0700*/ 	.word	0x00000004
        /*0704*/ 	.word	0x00000140
        /*0708*/ 	.short	0x010a
        /*070a*/ 	.byte	0xff
	.zero		1


	//   ....[99]....
        /*070c*/ 	.word	0x00006070
        /*0710*/ 	.word	0x00000004
        /*0714*/ 	.word	0x00000058
        /*0718*/ 	.short	0x010a
        /*071a*/ 	.byte	0xff
	.zero		1


	//   ....[100]....
        /*071c*/ 	.word	0x000060d0
        /*0720*/ 	.word	0x00000004
        /*0724*/ 	.word	0x00000058
        /*0728*/ 	.short	0x010a
        /*072a*/ 	.byte	0xff
	.zero		1


	//   ....[101]....
        /*072c*/ 	.word	0x00006120
        /*0730*/ 	.word	0x00000008
        /*0734*/ 	.word	0x000000d0
        /*0738*/ 	.short	0x010a
        /*073a*/ 	.byte	0xff
	.zero		1


	//   ....[102]....
        /*073c*/ 	.word	0x00006180
        /*0740*/ 	.word	0x00000000
        /*0744*/ 	.word	0x00000000
        /*0748*/ 	.short	0x010a
        /*074a*/ 	.byte	0xff
	.zero		1


	//   ....[103]....
        /*074c*/ 	.word	0x000061e0
        /*0750*/ 	.word	0x00000000
        /*0754*/ 	.word	0x00000000
        /*0758*/ 	.short	0x010a
        /*075a*/ 	.byte	0xff
	.zero		1


	//   ....[104]....
        /*075c*/ 	.word	0x00006240
        /*0760*/ 	.word	0x00000000
        /*0764*/ 	.word	0x00000000
        /*0768*/ 	.short	0x010a
        /*076a*/ 	.byte	0xff
	.zero		1


	//   ....[105]....
        /*076c*/ 	.word	0x000062a0
        /*0770*/ 	.word	0x00000000
        /*0774*/ 	.word	0x00000000
        /*0778*/ 	.short	0x010a
        /*077a*/ 	.byte	0xff
	.zero		1


	//   ....[106]....
        /*077c*/ 	.word	0x00006300
        /*0780*/ 	.word	0x00000000
        /*0784*/ 	.word	0x00000000
        /*0788*/ 	.short	0x010a
        /*078a*/ 	.byte	0xff
	.zero		1


	//   ....[107]....
        /*078c*/ 	.word	0x00006360
        /*0790*/ 	.word	0x00000000
        /*0794*/ 	.word	0x00000000
        /*0798*/ 	.short	0x010a
        /*079a*/ 	.byte	0xff
	.zero		1


	//   ....[108]....
        /*079c*/ 	.word	0x000063c0
        /*07a0*/ 	.word	0x00000000
        /*07a4*/ 	.word	0x00000000
        /*07a8*/ 	.short	0x010a
        /*07aa*/ 	.byte	0xff
	.zero		1


	//   ....[109]....
        /*07ac*/ 	.word	0x00006420
        /*07b0*/ 	.word	0x00000000
        /*07b4*/ 	.word	0x00000000
        /*07b8*/ 	.short	0x010a
        /*07ba*/ 	.byte	0xff
	.zero		1


	//   ....[110]....
        /*07bc*/ 	.word	0x00006480
        /*07c0*/ 	.word	0x00000000
        /*07c4*/ 	.word	0x00000000
        /*07c8*/ 	.short	0x010a
        /*07ca*/ 	.byte	0xff
	.zero		1


	//   ....[111]....
        /*07cc*/ 	.word	0x000064e0
        /*07d0*/ 	.word	0x00000000
        /*07d4*/ 	.word	0x00000000
        /*07d8*/ 	.short	0x010a
        /*07da*/ 	.byte	0xff
	.zero		1


	//   ....[112]....
        /*07dc*/ 	.word	0x00006530
        /*07e0*/ 	.word	0x00000000
        /*07e4*/ 	.word	0x00000130
        /*07e8*/ 	.short	0x010a
        /*07ea*/ 	.byte	0xff
	.zero		1


	//   ....[113]....
        /*07ec*/ 	.word	0x00006590
        /*07f0*/ 	.word	0x00000000
        /*07f4*/ 	.word	0x000000e0
        /*07f8*/ 	.short	0x010a
        /*07fa*/ 	.byte	0xff
	.zero		1


	//   ....[114]....
        /*07fc*/ 	.word	0x000065e0
        /*0800*/ 	.word	0x00000000
        /*0804*/ 	.word	0x000000d0
        /*0808*/ 	.short	0x010a
        /*080a*/ 	.byte	0xff
	.zero		1


	//   ....[115]....
        /*080c*/ 	.word	0x00006640
        /*0810*/ 	.word	0x00000000
        /*0814*/ 	.word	0x000000e0
        /*0818*/ 	.short	0x010a
        /*081a*/ 	.byte	0xff
	.zero		1


	//   ....[116]....
        /*081c*/ 	.word	0x00006690
        /*0820*/ 	.word	0x00000000
        /*0824*/ 	.word	0x000000d0
        /*0828*/ 	.short	0x010a
        /*082a*/ 	.byte	0xff
	.zero		1


	//   ....[117]....
        /*082c*/ 	.word	0x000066f0
        /*0830*/ 	.word	0x00000003
        /*0834*/ 	.word	0x00000110
        /*0838*/ 	.short	0x010a
        /*083a*/ 	.byte	0xff
	.zero		1


	//   ....[118]....
        /*083c*/ 	.word	0x00006750
        /*0840*/ 	.word	0x00000000
        /*0844*/ 	.word	0x00000000
        /*0848*/ 	.short	0x010a
        /*084a*/ 	.byte	0xff
	.zero		1


	//   ....[119]....
        /*084c*/ 	.word	0x000067b0
        /*0850*/ 	.word	0x00000000
        /*0854*/ 	.word	0x00000000
        /*0858*/ 	.short	0x010a
        /*085a*/ 	.byte	0xff
	.zero		1


	//   ....[120]....
        /*085c*/ 	.word	0x00006810
        /*0860*/ 	.word	0x00000000
        /*0864*/ 	.word	0x00000000
        /*0868*/ 	.short	0x010a
        /*086a*/ 	.byte	0xff
	.zero		1


	//   ....[121]....
        /*086c*/ 	.word	0x00006870
        /*0870*/ 	.word	0x00000000
        /*0874*/ 	.word	0x00000000
        /*0878*/ 	.short	0x010a
        /*087a*/ 	.byte	0xff
	.zero		1


	//   ....[122]....
        /*087c*/ 	.word	0x000068d0
        /*0880*/ 	.word	0x00000000
        /*0884*/ 	.word	0x00000000
        /*0888*/ 	.short	0x010a
        /*088a*/ 	.byte	0xff
	.zero		1


	//   ....[123]....
        /*088c*/ 	.word	0x00006920
        /*0890*/ 	.word	0x00000000
        /*0894*/ 	.word	0x000000d0
        /*0898*/ 	.short	0x010a
        /*089a*/ 	.byte	0xff
	.zero		1


	//   ....[124]....
        /*089c*/ 	.word	0x00006980
        /*08a0*/ 	.word	0x00000000
        /*08a4*/ 	.word	0x000000c8
        /*08a8*/ 	.short	0x010a
        /*08aa*/ 	.byte	0xff
	.zero		1


	//   ....[125]....
        /*08ac*/ 	.word	0x000069e0
        /*08b0*/ 	.word	0x00000003
        /*08b4*/ 	.word	0x000000b8
        /*08b8*/ 	.short	0x010a
        /*08ba*/ 	.byte	0xff
	.zero		1


	//   ....[126]....
        /*08bc*/ 	.word	0x00006a30
        /*08c0*/ 	.word	0x00000000
        /*08c4*/ 	.word	0x000000d0
        /*08c8*/ 	.short	0x010a
        /*08ca*/ 	.byte	0xff
	.zero		1


	//   ....[127]....
        /*08cc*/ 	.word	0x00006a90
        /*08d0*/ 	.word	0x00000000
        /*08d4*/ 	.word	0x000000b0
        /*08d8*/ 	.short	0x010a
        /*08da*/ 	.byte	0xff
	.zero		1


	//   ....[128]....
        /*08dc*/ 	.word	0x00006af0
        /*08e0*/ 	.word	0x00000003
        /*08e4*/ 	.word	0x000000f0
        /*08e8*/ 	.short	0x010a
        /*08ea*/ 	.byte	0xff
	.zero		1


	//----- nvinfo : EIATTR_NUM_MBARRIERS
	.align		4
.L_44:
        /*08ec*/ 	.byte	0x03, 0x38
        /*08ee*/ 	.short	0x002a


	//----- nvinfo : EIATTR_EXIT_INSTR_OFFSETS
	.align		4
        /*08f0*/ 	.byte	0x04, 0x1c
        /*08f2*/ 	.short	(.L_46 - .L_45)


	//   ....[0]....
.L_45:
        /*08f4*/ 	.word	0x00002ae0


	//   ....[1]....
        /*08f8*/ 	.word	0x00002fe0


	//   ....[2]....
        /*08fc*/ 	.word	0x00003040


	//   ....[3]....
        /*0900*/ 	.word	0x00004160


	//   ....[4]....
        /*0904*/ 	.word	0x00004ca0


	//   ....[5]....
        /*0908*/ 	.word	0x00004ce0


	//   ....[6]....
        /*090c*/ 	.word	0x00006000


	//----- nvinfo : EIATTR_MAX_THREADS
	.align		4
.L_46:
        /*0910*/ 	.byte	0x04, 0x05
        /*0912*/ 	.short	(.L_48 - .L_47)
.L_47:
        /*0914*/ 	.word	0x00000100
        /*0918*/ 	.word	0x00000001
        /*091c*/ 	.word	0x00000001


	//----- nvinfo : EIATTR_CRS_STACK_SIZE
	.align		4
.L_48:
        /*0920*/ 	.byte	0x04, 0x1e
        /*0922*/ 	.short	(.L_50 - .L_49)
.L_49:
        /*0924*/ 	.word	0x00000000


	//----- nvinfo : EIATTR_CBANK_PARAM_SIZE
	.align		4
.L_50:
        /*0928*/ 	.byte	0x03, 0x19
        /*092a*/ 	.short	0x0800


	//----- nvinfo : EIATTR_PARAM_CBANK
	.align		4
        /*092c*/ 	.byte	0x04, 0x0a
        /*092e*/ 	.short	(.L_52 - .L_51)
	.align		4
.L_51:
        /*0930*/ 	.word	index@(.nv.constant0._ZN7cutlass13device_kernelINS_4gemm6kernel13GemmUniversalIN4cute5tupleIJiiiiEEENS1_10collective13CollectiveMmaINS1_35MainloopSm100TmaUmmaWarpSpecializedILi11ELi2ELi4ENS5_IJNS4_1CILi1EEESB_SB_EEEEENS5_IJNSA_ILi64EEENSA_ILi16EEENSA_ILi256EEEEEEaNS5_IJlSB_lEEEaSI_NS4_8TiledMMAINS4_8MMA_AtomIJNS4_15SM100_MMA_S8_SSIaaiLi64ELi16ELNS4_4UMMA5MajorE0ELSN_0ELNSM_8SaturateE0EEEEEENS4_6LayoutISC_NS5_IJNSA_ILi0EEESS_SS_EEEEENS5_IJNS4_10UnderscoreESV_SV_EEEEENS4_13SM90_TMA_LOADENS4_14ComposedLayoutINS4_7SwizzleILi3ELi4ELi3EEENS4_18smem_ptr_flag_bitsILi8EEENSR_INS5_IJNSA_ILi8EEENSA_ILi128EEEEEENS5_IJS15_SB_EEEEEEEvNS4_8identityESY_S19_vS1A_EENS_8epilogue10collective18CollectiveEpilogueINS1C_23Sm100TmaWarpSpecializedILi1ELi1ELi8ELb0ELb0EEEJSH_NS5_IJNSR_ISE_SB_EENSR_ISF_SB_EEEEEaSI_aSI_NS1C_6fusion15FusionCallbacksIS1G_NS1K_17LinearCombinationIaiaiLNS_15FloatRoundStyleE2EEESH_S1J_JEEENS4_5SM1004TMEM4LOAD25SM100_TMEM_LOAD_16dp32b8xESY_NSZ_INS10_ILi0ELi4ELi3EEES13_NSR_INS5_IJS14_SF_EEENS5_IJSF_SB_EEEEEEENS4_39AutoVectorizingCopyWithAssumedAlignmentILi128EEENS4_14SM90_TMA_STOREES1Y_S20_S20_EEEvvEEEEvNT_6ParamsE)
        /*0934*/ 	.short	0x0380
        /*0936*/ 	.short	0x0800


	//----- nvinfo : EIATTR_SW_WAR
	.align		4
.L_52:
        /*0938*/ 	.byte	0x04, 0x36
        /*093a*/ 	.short	(.L_54 - .L_53)
.L_53:
        /*093c*/ 	.word	0x00000008
.L_54:


//--------------------- .nv.callgraph             --------------------------
	.section	.nv.callgraph,"",@"SHT_CUDA_CALLGRAPH"
	.align	4
	.sectionentsize	8
	.align		4
        /*0000*/ 	.word	0x00000000
	.align		4
        /*0004*/ 	.word	0xffffffff
	.align		4
        /*0008*/ 	.word	index@(_ZN7cutlass13device_kernelINS_4gemm6kernel13GemmUniversalIN4cute5tupleIJiiiiEEENS1_10collective13CollectiveMmaINS1_35MainloopSm100TmaUmmaWarpSpecializedILi11ELi2ELi4ENS5_IJNS4_1CILi1EEESB_SB_EEEEENS5_IJNSA_ILi64EEENSA_ILi16EEENSA_ILi256EEEEEEaNS5_IJlSB_lEEEaSI_NS4_8TiledMMAINS4_8MMA_AtomIJNS4_15SM100_MMA_S8_SSIaaiLi64ELi16ELNS4_4UMMA5MajorE0ELSN_0ELNSM_8SaturateE0EEEEEENS4_6LayoutISC_NS5_IJNSA_ILi0EEESS_SS_EEEEENS5_IJNS4_10UnderscoreESV_SV_EEEEENS4_13SM90_TMA_LOADENS4_14ComposedLayoutINS4_7SwizzleILi3ELi4ELi3EEENS4_18smem_ptr_flag_bitsILi8EEENSR_INS5_IJNSA_ILi8EEENSA_ILi128EEEEEENS5_IJS15_SB_EEEEEEEvNS4_8identityESY_S19_vS1A_EENS_8epilogue10collective18CollectiveEpilogueINS1C_23Sm100TmaWarpSpecializedILi1ELi1ELi8ELb0ELb0EEEJSH_NS5_IJNSR_ISE_SB_EENSR_ISF_SB_EEEEEaSI_aSI_NS1C_6fusion15FusionCallbacksIS1G_NS1K_17LinearCombinationIaiaiLNS_15FloatRoundStyleE2EEESH_S1J_JEEENS4_5SM1004TMEM4LOAD25SM100_TMEM_LOAD_16dp32b8xESY_NSZ_INS10_ILi0ELi4ELi3EEES13_NSR_INS5_IJS14_SF_EEENS5_IJSF_SB_EEEEEEENS4_39AutoVectorizingCopyWithAssumedAlignmentILi128EEENS4_14SM90_TMA_STOREES1Y_S20_S20_EEEvvEEEEvNT_6ParamsE)
	.align		4
        /*000c*/ 	.word	index@(__assertfail)
	.align		4
        /*0010*/ 	.word	0x00000000
	.align		4
        /*0014*/ 	.word	0xfffffffe
	.align		4
        /*0018*/ 	.word	0x00000000
	.align		4
        /*001c*/ 	.word	0xfffffffd
	.align		4
        /*0020*/ 	.word	0x00000000
	.align		4
        /*0024*/ 	.word	0xfffffffc


//--------------------- .nv.constant4             --------------------------
	.section	.nv.constant4,"a",@progbits
	.align	8
	.align		8
.nv.constant4:
        /*0000*/ 	.dword	__assertfail
	.align		8
        /*0008*/ 	.dword	__unnamed_1
	.align		8
        /*0010*/ 	.dword	_ZN40_INTERNAL_4491d221_4_k_cu_724c0c49_339834cuda3std3__45__cpo5beginE
	.align		8
        /*0018*/ 	.dword	_ZN40_INTERNAL_4491d221_4_k_cu_724c0c49_339834cuda3std3__45__cpo3endE
	.align		8
        /*0020*/ 	.dword	_ZN40_INTERNAL_4491d221_4_k_cu_724c0c49_339834cuda3std3__45__cpo6cbeginE
	.align		8
        /*0028*/ 	.dword	_ZN40_INTERNAL_4491d221_4_k_cu_724c0c49_339834cuda3std3__45__cpo4cendE
	.align		8
        /*0030*/ 	.dword	_ZN40_INTERNAL_4491d221_4_k_cu_724c0c49_339834cuda3std3__442_GLOBAL__N__4491d221_4_k_cu_724c0c49_339836ignoreE
	.align		8
        /*0038*/ 	.dword	_ZN40_INTERNAL_4491d221_4_k_cu_724c0c49_339834cuda3std3__419piecewise_constructE
	.align		8
        /*0040*/ 	.dword	_ZN40_INTERNAL_4491d221_4_k_cu_724c0c49_339834cuda3std3__48in_placeE
	.align		8
        /*0048*/ 	.dword	_ZN40_INTERNAL_4491d221_4_k_cu_724c0c49_339834cuda3std6ranges3__45__cpo4swapE
	.align		8
        /*0050*/ 	.dword	_ZN40_INTERNAL_4491d221_4_k_cu_724c0c49_339834cuda3std6ranges3__45__cpo9iter_moveE
	.align		8
        /*0058*/ 	.dword	_ZN40_INTERNAL_4491d221_4_k_cu_724c0c49_339834cute7productE
	.align		8
        /*0060*/ 	.dword	_ZN40_INTERNAL_4491d221_4_k_cu_724c0c49_339834cute1_E
	.align		8
        /*0068*/ 	.dword	$str$25
	.align		8
        /*0070*/ 	.dword	$str$26


//--------------------- .text._ZN7cutlass13device_kernelINS_4gemm6kernel13GemmUniversalIN4cute5tupleIJiiiiEEENS1_10collective13CollectiveMmaINS1_35MainloopSm100TmaUmmaWarpSpecializedILi11ELi2ELi4ENS5_IJNS4_1CILi1EEESB_SB_EEEEENS5_IJNSA_ILi64EEENSA_ILi16EEENSA_ILi256EEEEEEaNS5_IJlSB_lEEEaSI_NS4_8TiledMMAINS4_8MMA_AtomIJNS4_15SM100_MMA_S8_SSIaaiLi64ELi16ELNS4_4UMMA5MajorE0ELSN_0ELNSM_8SaturateE0EEEEEENS4_6LayoutISC_NS5_IJNSA_ILi0EEESS_SS_EEEEENS5_IJNS4_10UnderscoreESV_SV_EEEEENS4_13SM90_TMA_LOADENS4_14ComposedLayoutINS4_7SwizzleILi3ELi4ELi3EEENS4_18smem_ptr_flag_bitsILi8EEENSR_INS5_IJNSA_ILi8EEENSA_ILi128EEEEEENS5_IJS15_SB_EEEEEEEvNS4_8identityESY_S19_vS1A_EENS_8epilogue10collective18CollectiveEpilogueINS1C_23Sm100TmaWarpSpecializedILi1ELi1ELi8ELb0ELb0EEEJSH_NS5_IJNSR_ISE_SB_EENSR_ISF_SB_EEEEEaSI_aSI_NS1C_6fusion15FusionCallbacksIS1G_NS1K_17LinearCombinationIaiaiLNS_15FloatRoundStyleE2EEESH_S1J_JEEENS4_5SM1004TMEM4LOAD25SM100_TMEM_LOAD_16dp32b8xESY_NSZ_INS10_ILi0ELi4ELi3EEES13_NSR_INS5_IJS14_SF_EEENS5_IJSF_SB_EEEEEEENS4_39AutoVectorizingCopyWithAssumedAlignmentILi128EEENS4_14SM90_TMA_STOREES1Y_S20_S20_EEEvvEEEEvNT_6ParamsE --------------------------
	.section	.text._ZN7cutlass13device_kernelINS_4gemm6kernel13GemmUniversalIN4cute5tupleIJiiiiEEENS1_10collective13CollectiveMmaINS1_35MainloopSm100TmaUmmaWarpSpecializedILi11ELi2ELi4ENS5_IJNS4_1CILi1EEESB_SB_EEEEENS5_IJNSA_ILi64EEENSA_ILi16EEENSA_ILi256EEEEEEaNS5_IJlSB_lEEEaSI_NS4_8TiledMMAINS4_8MMA_AtomIJNS4_15SM100_MMA_S8_SSIaaiLi64ELi16ELNS4_4UMMA5MajorE0ELSN_0ELNSM_8SaturateE0EEEEEENS4_6LayoutISC_NS5_IJNSA_ILi0EEESS_SS_EEEEENS5_IJNS4_10UnderscoreESV_SV_EEEEENS4_13SM90_TMA_LOADENS4_14ComposedLayoutINS4_7SwizzleILi3ELi4ELi3EEENS4_18smem_ptr_flag_bitsILi8EEENSR_INS5_IJNSA_ILi8EEENSA_ILi128EEEEEENS5_IJS15_SB_EEEEEEEvNS4_8identityESY_S19_vS1A_EENS_8epilogue10collective18CollectiveEpilogueINS1C_23Sm100TmaWarpSpecializedILi1ELi1ELi8ELb0ELb0EEEJSH_NS5_IJNSR_ISE_SB_EENSR_ISF_SB_EEEEEaSI_aSI_NS1C_6fusion15FusionCallbacksIS1G_NS1K_17LinearCombinationIaiaiLNS_15FloatRoundStyleE2EEESH_S1J_JEEENS4_5SM1004TMEM4LOAD25SM100_TMEM_LOAD_16dp32b8xESY_NSZ_INS10_ILi0ELi4ELi3EEES13_NSR_INS5_IJS14_SF_EEENS5_IJSF_SB_EEEEEEENS4_39AutoVectorizingCopyWithAssumedAlignmentILi128EEENS4_14SM90_TMA_STOREES1Y_S20_S20_EEEvvEEEEvNT_6ParamsE,"ax",@progbits
	.align	128
.text._ZN7cutlass13device_kernelINS_4gemm6kernel13GemmUniversalIN4cute5tupleIJiiiiEEENS1_10collective13CollectiveMmaINS1_35MainloopSm100TmaUmmaWarpSpecializedILi11ELi2ELi4ENS5_IJNS4_1CILi1EEESB_SB_EEEEENS5_IJNSA_ILi64EEENSA_ILi16EEENSA_ILi256EEEEEEaNS5_IJlSB_lEEEaSI_NS4_8TiledMMAINS4_8MMA_AtomIJNS4_15SM100_MMA_S8_SSIaaiLi64ELi16ELNS4_4UMMA5MajorE0ELSN_0ELNSM_8SaturateE0EEEEEENS4_6LayoutISC_NS5_IJNSA_ILi0EEESS_SS_EEEEENS5_IJNS4_10UnderscoreESV_SV_EEEEENS4_13SM90_TMA_LOADENS4_14ComposedLayoutINS4_7SwizzleILi3ELi4ELi3EEENS4_18smem_ptr_flag_bitsILi8EEENSR_INS5_IJNSA_ILi8EEENSA_ILi128EEEEEENS5_IJS15_SB_EEEEEEEvNS4_8identityESY_S19_vS1A_EENS_8epilogue10collective18CollectiveEpilogueINS1C_23Sm100TmaWarpSpecializedILi1ELi1ELi8ELb0ELb0EEEJSH_NS5_IJNSR_ISE_SB_EENSR_ISF_SB_EEEEEaSI_aSI_NS1C_6fusion15FusionCallbacksIS1G_NS1K_17LinearCombinationIaiaiLNS_15FloatRoundStyleE2EEESH_S1J_JEEENS4_5SM1004TMEM4LOAD25SM100_TMEM_LOAD_16dp32b8xESY_NSZ_INS10_ILi0ELi4ELi3EEES13_NSR_INS5_IJS14_SF_EEENS5_IJSF_SB_EEEEEEENS4_39AutoVectorizingCopyWithAssumedAlignmentILi128EEENS4_14SM90_TMA_STOREES1Y_S20_S20_EEEvvEEEEvNT_6ParamsE:
        .type           _ZN7cutlass13device_kernelINS_4gemm6kernel13GemmUniversalIN4cute5tupleIJiiiiEEENS1_10collective13CollectiveMmaINS1_35MainloopSm100TmaUmmaWarpSpecializedILi11ELi2ELi4ENS5_IJNS4_1CILi1EEESB_SB_EEEEENS5_IJNSA_ILi64EEENSA_ILi16EEENSA_ILi256EEEEEEaNS5_IJlSB_lEEEaSI_NS4_8TiledMMAINS4_8MMA_AtomIJNS4_15SM100_MMA_S8_SSIaaiLi64ELi16ELNS4_4UMMA5MajorE0ELSN_0ELNSM_8SaturateE0EEEEEENS4_6LayoutISC_NS5_IJNSA_ILi0EEESS_SS_EEEEENS5_IJNS4_10UnderscoreESV_SV_EEEEENS4_13SM90_TMA_LOADENS4_14ComposedLayoutINS4_7SwizzleILi3ELi4ELi3EEENS4_18smem_ptr_flag_bitsILi8EEENSR_INS5_IJNSA_ILi8EEENSA_ILi128EEEEEENS5_IJS15_SB_EEEEEEEvNS4_8identityESY_S19_vS1A_EENS_8epilogue10collective18CollectiveEpilogueINS1C_23Sm100TmaWarpSpecializedILi1ELi1ELi8ELb0ELb0EEEJSH_NS5_IJNSR_ISE_SB_EENSR_ISF_SB_EEEEEaSI_aSI_NS1C_6fusion15FusionCallbacksIS1G_NS1K_17LinearCombinationIaiaiLNS_15FloatRoundStyleE2EEESH_S1J_JEEENS4_5SM1004TMEM4LOAD25SM100_TMEM_LOAD_16dp32b8xESY_NSZ_INS10_ILi0ELi4ELi3EEES13_NSR_INS5_IJS14_SF_EEENS5_IJSF_SB_EEEEEEENS4_39AutoVectorizingCopyWithAssumedAlignmentILi128EEENS4_14SM90_TMA_STOREES1Y_S20_S20_EEEvvEEEEvNT_6ParamsE,@function
        .size           _ZN7cutlass13device_kernelINS_4gemm6kernel13GemmUniversalIN4cute5tupleIJiiiiEEENS1_10collective13CollectiveMmaINS1_35MainloopSm100TmaUmmaWarpSpecializedILi11ELi2ELi4ENS5_IJNS4_1CILi1EEESB_SB_EEEEENS5_IJNSA_ILi64EEENSA_ILi16EEENSA_ILi256EEEEEEaNS5_IJlSB_lEEEaSI_NS4_8TiledMMAINS4_8MMA_AtomIJNS4_15SM100_MMA_S8_SSIaaiLi64ELi16ELNS4_4UMMA5MajorE0ELSN_0ELNSM_8SaturateE0EEEEEENS4_6LayoutISC_NS5_IJNSA_ILi0EEESS_SS_EEEEENS5_IJNS4_10UnderscoreESV_SV_EEEEENS4_13SM90_TMA_LOADENS4_14ComposedLayoutINS4_7SwizzleILi3ELi4ELi3EEENS4_18smem_ptr_flag_bitsILi8EEENSR_INS5_IJNSA_ILi8EEENSA_ILi128EEEEEENS5_IJS15_SB_EEEEEEEvNS4_8identityESY_S19_vS1A_EENS_8epilogue10collective18CollectiveEpilogueINS1C_23Sm100TmaWarpSpecializedILi1ELi1ELi8ELb0ELb0EEEJSH_NS5_IJNSR_ISE_SB_EENSR_ISF_SB_EEEEEaSI_aSI_NS1C_6fusion15FusionCallbacksIS1G_NS1K_17LinearCombinationIaiaiLNS_15FloatRoundStyleE2EEESH_S1J_JEEENS4_5SM1004TMEM4LOAD25SM100_TMEM_LOAD_16dp32b8xESY_NSZ_INS10_ILi0ELi4ELi3EEES13_NSR_INS5_IJS14_SF_EEENS5_IJSF_SB_EEEEEEENS4_39AutoVectorizingCopyWithAssumedAlignmentILi128EEENS4_14SM90_TMA_STOREES1Y_S20_S20_EEEvvEEEEvNT_6ParamsE,(.L_x_147 - _ZN7cutlass13device_kernelINS_4gemm6kernel13GemmUniversalIN4cute5tupleIJiiiiEEENS1_10collective13CollectiveMmaINS1_35MainloopSm100TmaUmmaWarpSpecializedILi11ELi2ELi4ENS5_IJNS4_1CILi1EEESB_SB_EEEEENS5_IJNSA_ILi64EEENSA_ILi16EEENSA_ILi256EEEEEEaNS5_IJlSB_lEEEaSI_NS4_8TiledMMAINS4_8MMA_AtomIJNS4_15SM100_MMA_S8_SSIaaiLi64ELi16ELNS4_4UMMA5MajorE0ELSN_0ELNSM_8SaturateE0EEEEEENS4_6LayoutISC_NS5_IJNSA_ILi0EEESS_SS_EEEEENS5_IJNS4_10UnderscoreESV_SV_EEEEENS4_13SM90_TMA_LOADENS4_14ComposedLayoutINS4_7SwizzleILi3ELi4ELi3EEENS4_18smem_ptr_flag_bitsILi8EEENSR_INS5_IJNSA_ILi8EEENSA_ILi128EEEEEENS5_IJS15_SB_EEEEEEEvNS4_8identityESY_S19_vS1A_EENS_8epilogue10collective18CollectiveEpilogueINS1C_23Sm100TmaWarpSpecializedILi1ELi1ELi8ELb0ELb0EEEJSH_NS5_IJNSR_ISE_SB_EENSR_ISF_SB_EEEEEaSI_aSI_NS1C_6fusion15FusionCallbacksIS1G_NS1K_17LinearCombinationIaiaiLNS_15FloatRoundStyleE2EEESH_S1J_JEEENS4_5SM1004TMEM4LOAD25SM100_TMEM_LOAD_16dp32b8xESY_NSZ_INS10_ILi0ELi4ELi3EEES13_NSR_INS5_IJS14_SF_EEENS5_IJSF_SB_EEEEEEENS4_39AutoVectorizingCopyWithAssumedAlignmentILi128EEENS4_14SM90_TMA_STOREES1Y_S20_S20_EEEvvEEEEvNT_6ParamsE)
        .other          _ZN7cutlass13device_kernelINS_4gemm6kernel13GemmUniversalIN4cute5tupleIJiiiiEEENS1_10collective13CollectiveMmaINS1_35MainloopSm100TmaUmmaWarpSpecializedILi11ELi2ELi4ENS5_IJNS4_1CILi1EEESB_SB_EEEEENS5_IJNSA_ILi64EEENSA_ILi16EEENSA_ILi256EEEEEEaNS5_IJlSB_lEEEaSI_NS4_8TiledMMAINS4_8MMA_AtomIJNS4_15SM100_MMA_S8_SSIaaiLi64ELi16ELNS4_4UMMA5MajorE0ELSN_0ELNSM_8SaturateE0EEEEEENS4_6LayoutISC_NS5_IJNSA_ILi0EEESS_SS_EEEEENS5_IJNS4_10UnderscoreESV_SV_EEEEENS4_13SM90_TMA_LOADENS4_14ComposedLayoutINS4_7SwizzleILi3ELi4ELi3EEENS4_18smem_ptr_flag_bitsILi8EEENSR_INS5_IJNSA_ILi8EEENSA_ILi128EEEEEENS5_IJS15_SB_EEEEEEEvNS4_8identityESY_S19_vS1A_EENS_8epilogue10collective18CollectiveEpilogueINS1C_23Sm100TmaWarpSpecializedILi1ELi1ELi8ELb0ELb0EEEJSH_NS5_IJNSR_ISE_SB_EENSR_ISF_SB_EEEEEaSI_aSI_NS1C_6fusion15FusionCallbacksIS1G_NS1K_17LinearCombinationIaiaiLNS_15FloatRoundStyleE2EEESH_S1J_JEEENS4_5SM1004TMEM4LOAD25SM100_TMEM_LOAD_16dp32b8xESY_NSZ_INS10_ILi0ELi4ELi3EEES13_NSR_INS5_IJS14_SF_EEENS5_IJSF_SB_EEEEEEENS4_39AutoVectorizingCopyWithAssumedAlignmentILi128EEENS4_14SM90_TMA_STOREES1Y_S20_S20_EEEvvEEEEvNT_6ParamsE,@"STO_CUDA_ENTRY STV_DEFAULT"
_ZN7cutlass13device_kernelINS_4gemm6kernel13GemmUniversalIN4cute5tupleIJiiiiEEENS1_10collective13CollectiveMmaINS1_35MainloopSm100TmaUmmaWarpSpecializedILi11ELi2ELi4ENS5_IJNS4_1CILi1EEESB_SB_EEEEENS5_IJNSA_ILi64EEENSA_ILi16EEENSA_ILi256EEEEEEaNS5_IJlSB_lEEEaSI_NS4_8TiledMMAINS4_8MMA_AtomIJNS4_15SM100_MMA_S8_SSIaaiLi64ELi16ELNS4_4UMMA5MajorE0ELSN_0ELNSM_8SaturateE0EEEEEENS4_6LayoutISC_NS5_IJNSA_ILi0EEESS_SS_EEEEENS5_IJNS4_10UnderscoreESV_SV_EEEEENS4_13SM90_TMA_LOADENS4_14ComposedLayoutINS4_7SwizzleILi3ELi4ELi3EEENS4_18smem_ptr_flag_bitsILi8EEENSR_INS5_IJNSA_ILi8EEENSA_ILi128EEEEEENS5_IJS15_SB_EEEEEEEvNS4_8identityESY_S19_vS1A_EENS_8epilogue10collective18CollectiveEpilogueINS1C_23Sm100TmaWarpSpecializedILi1ELi1ELi8ELb0ELb0EEEJSH_NS5_IJNSR_ISE_SB_EENSR_ISF_SB_EEEEEaSI_aSI_NS1C_6fusion15FusionCallbacksIS1G_NS1K_17LinearCombinationIaiaiLNS_15FloatRoundStyleE2EEESH_S1J_JEEENS4_5SM1004TMEM4LOAD25SM100_TMEM_LOAD_16dp32b8xESY_NSZ_INS10_ILi0ELi4ELi3EEES13_NSR_INS5_IJS14_SF_EEENS5_IJSF_SB_EEEEEEENS4_39AutoVectorizingCopyWithAssumedAlignmentILi128EEENS4_14SM90_TMA_STOREES1Y_S20_S20_EEEvvEEEEvNT_6ParamsE:
[----:B------:R-:W1:Y:S01]  /*0000*/  LDC R1, c[0x0][0x37c] ;  /* 0x0000df00ff017b82 */ /* 0x000e620000000800 */
[----:B------:R-:W2:Y:S01]  /*0010*/  S2R R51, SR_TID.X ;  /* 0x0000000000337919 */ /* 0x000ea20000002100 */
[----:B------:R-:W3:Y:S01]  /*0020*/  LDCU.64 UR4, c[0x0][0x890] ;  /* 0x00011200ff0477ac */ /* 0x000ee20008000a00 */
[----:B------:R-:W-:Y:S02]  /*0030*/  PRMT R40, RZ, 0x7610, R40 ;  /* 0x00007610ff287816 */ /* 0x000fe40000000028 */
[----:B------:R-:W-:Y:S01]  /*0040*/  ELECT P5, URZ, PT ;  /* 0x0000000000ff782f */ /* 0x000fe200038a0000 */
[----:B------:R-:W4:Y:S01]  /*0050*/  LDCU.64 UR44, c[0x0][0x358] ;  /* 0x00006b00ff2c77ac */ /* 0x000f220008000a00 */
[----:B---3--:R-:W-:-:S04]  /*0060*/  UISETP.NE.U32.AND UP0, UPT, UR4, URZ, UPT ;  /* 0x000000ff0400728c */ /* 0x008fc8000bf05070 */
[----:B------:R-:W-:Y:S01]  /*0070*/  UISETP.NE.AND.EX UP0, UPT, UR5, URZ, UPT, UP0 ;  /* 0x000000ff0500728c */ /* 0x000fe2000bf05300 */
[----:B--2---:R-:W-:-:S05]  /*0080*/  SHF.R.U32.HI R46, RZ, 0x5, R51 ;  /* 0x00000005ff2e7819 */ /* 0x004fca0000011633 */
[----:B------:R-:W2:Y:S02]  /*0090*/  SHFL.IDX PT, R0, R46, RZ, 0x1f ;  /* 0x00001fff2e007589 */ /* 0x000ea400000e0000 */
[----:B--2---:R-:W-:Y:S01]  /*00a0*/  R2UR UR8, R0 ;  /* 0x00000000000872ca */ /* 0x004fe200000e0000 */
[----:B-1--4-:R-:W-:-:S14]  /*00b0*/  BRA.U UP0, `(.L_x_0) ;  /* 0x00000001002c7547 */ /* 0x012fdc000b800000 */
[----:B------:R-:W1:Y:S02]  /*00c0*/  LDCU.64 UR6, c[0x0][0x888] ;  /* 0x00011100ff0677ac */ /* 0x000e640008000a00 */
[----:B-1----:R-:W-:-:S04]  /*00d0*/  UISETP.NE.U32.AND UP0, UPT, UR6, URZ, UPT ;  /* 0x000000ff0600728c */ /* 0x002fc8000bf05070 */
[----:B------:R-:W-:-:S09]  /*00e0*/  UISETP.NE.AND.EX UP0, UPT, UR7, URZ, UPT, UP0 ;  /* 0x000000ff0700728c */ /* 0x000fd2000bf05300 */
[----:B------:R-:W-:Y:S05]  /*00f0*/  BRA.U !UP0, `(.L_x_1) ;  /* 0x0000000108147547 */ /* 0x000fea000b800000 */
[----:B------:R-:W1:Y:S02]  /*0100*/  LDC.64 R2, c[0x0][0x888] ;  /* 0x00022200ff027b82 */ /* 0x000e640000000a00 */
[----:B-1----:R-:W2:Y:S01]  /*0110*/  LDG.E R0, desc[UR44][R2.64] ;  /* 0x0000002c02007981 */ /* 0x002ea2000c1e1900 */
[----:B------:R-:W-:Y:S01]  /*0120*/  HFMA2 R40, -RZ, RZ, 0, 5.9604644775390625e-08 ;  /* 0x00000001ff287431 */ /* 0x000fe200000001ff */
[----:B--2---:R-:W-:Y:S01]  /*0130*/  R2UR UR38, R0 ;  /* 0x00000000002672ca */ /* 0x004fe200000e0000 */
[----:B------:R-:W-:Y:S05]  /*0140*/  BRA `(.L_x_0) ;  /* 0x0000000000087947 */ /* 0x000fea0003800000 */
.L_x_1:
[----:B------:R-:W-:Y:S01]  /*0150*/  HFMA2 R40, -RZ, RZ, 0, 5.9604644775390625e-08 ;  /* 0x00000001ff287431 */ /* 0x000fe200000001ff */
[----:B------:R-:W1:Y:S02]  /*0160*/  LDCU UR38, c[0x0][0x880] ;  /* 0x00011000ff2677ac */ /* 0x000e640008000800 */
.L_x_0:
[----:B------:R-:W2:Y:S02]  /*0170*/  LDCU.64 UR6, c[0x0][0x8b0] ;  /* 0x00011600ff0677ac */ /* 0x000ea40008000a00 */
[----:B--2---:R-:W-:-:S04]  /*0180*/  UISETP.NE.U32.AND UP0, UPT, UR6, URZ, UPT ;  /* 0x000000ff0600728c */ /* 0x004fc8000bf05070 */
[----:B------:R-:W-:-:S09]  /*0190*/  UISETP.NE.AND.EX UP0, UPT, UR7, URZ, UPT, UP0 ;  /* 0x000000ff0700728c */ /* 0x000fd2000bf05300 */
[----:B------:R-:W-:Y:S05]  /*01a0*/  BRA.U UP0, `(.L_x_2) ;  /* 0x0000000100207547 */ /* 0x000fea000b800000 */
[----:B------:R-:W2:Y:S02]  /*01b0*/  LDCU.64 UR6, c[0x0][0x8a8] ;  /* 0x00011500ff0677ac */ /* 0x000ea40008000a00 */
[----:B--2---:R-:W-:-:S04]  /*01c0*/  UISETP.NE.U32.AND UP0, UPT, UR6, URZ, UPT ;  /* 0x000000ff0600728c */ /* 0x004fc8000bf05070 */
[----:B------:R-:W-:-:S09]  /*01d0*/  UISETP.NE.AND.EX UP0, UPT, UR7, URZ, UPT, UP0 ;  /* 0x000000ff0700728c */ /* 0x000fd2000bf05300 */
[----:B------:R-:W-:Y:S05]  /*01e0*/  BRA.U !UP0, `(.L_x_3) ;  /* 0x00000001080c7547 */ /* 0x000fea000b800000 */
[----:B------:R-:W2:Y:S02]  /*01f0*/  LDC.64 R2, c[0x0][0x8a8] ;  /* 0x00022a00ff027b82 */ /* 0x000ea40000000a00 */
[----:B--2---:R2:W5:Y:S01]  /*0200*/  LDG.E R27, desc[UR44][R2.64] ;  /* 0x0000002c021b7981 */ /* 0x004562000c1e1900 */
[----:B------:R-:W-:Y:S05]  /*0210*/  BRA `(.L_x_2) ;  /* 0x0000000000047947 */ /* 0x000fea0003800000 */
.L_x_3:
[----:B------:R-:W3:Y:S02]  /*0220*/  LDC R27, c[0x0][0x8a0] ;  /* 0x00022800ff1b7b82 */ /* 0x000ee40000000800 */
.L_x_2:
[----:B------:R-:W-:Y:S01]  /*0230*/  IMAD.U32 R0, RZ, RZ, UR8 ;  /* 0x00000008ff007e24 */ /* 0x000fe2000f8e00ff */
[----:B------:R-:W-:Y:S04]  /*0240*/  BSSY.RECONVERGENT B0, `(.L_x_4) ;  /* 0x000000c000007945 */ /* 0x000fe80003800200 */
[C---:B------:R-:W-:Y:S02]  /*0250*/  ISETP.NE.OR P1, PT, R0.reuse, 0x1, !P5 ;  /* 0x000000010000780c */ /* 0x040fe40006f25670 */
[----:B------:R-:W-:-:S11]  /*0260*/  ISETP.NE.OR P0, PT, R0, 0x3, !P5 ;  /* 0x000000030000780c */ /* 0x000fd60006f05670 */
[----:B------:R-:W-:Y:S05]  /*0270*/  @P1 BRA `(.L_x_5) ;  /* 0x0000000000201947 */ /* 0x000fea0003800000 */
[----:B------:R-:W4:Y:S02]  /*0280*/  LDCU.64 UR6, c[0x0][0x348] ;  /* 0x00006900ff0677ac */ /* 0x000f240008000a00 */
[----:B----4-:R-:W-:Y:S02]  /*0290*/  UIADD3 UR10, UP1, UPT, UR6, 0x80, URZ ;  /* 0x00000080060a7890 */ /* 0x010fe4000ff3e0ff */
[----:B------:R-:W-:Y:S02]  /*02a0*/  UIADD3 UR6, UP0, UPT, UR6, 0x180, URZ ;  /* 0x0000018006067890 */ /* 0x000fe4000ff1e0ff */
[----:B------:R-:W-:Y:S02]  /*02b0*/  UIADD3.X UR11, UPT, UPT, URZ, UR7, URZ, UP1, !UPT ;  /* 0x00000007ff0b7290 */ /* 0x000fe40008ffe4ff */
[----:B------:R-:W-:-:S07]  /*02c0*/  UIADD3.X UR7, UPT, UPT, URZ, UR7, URZ, UP0, !UPT ;  /* 0x00000007ff077290 */ /* 0x000fce00087fe4ff */
[----:B------:R4:W-:Y:S02]  /*02d0*/  UTMACCTL.PF [UR10] ;  /* 0x000000000a0079b9 */ /* 0x0009e40008040000 */
[----:B------:R4:W-:Y:S02]  /*02e0*/  UTMACCTL.PF [UR6] ;  /* 0x00000000060079b9 */ /* 0x0009e40008040000 */
[----:B----4-:R-:W-:Y:S01]  /*02f0*/  NOP ;  /* 0x0000000000007918 */ /* 0x010fe20000000000 */
.L_x_5:
[----:B-1----:R-:W-:Y:S05]  /*0300*/  BSYNC.RECONVERGENT B0 ;  /* 0x0000000000007941 */ /* 0x002fea0003800200 */
.L_x_4:
[----:B------:R-:W-:Y:S04]  /*0310*/  BSSY.RECONVERGENT B0, `(.L_x_6) ;  /* 0x000000a000007945 */ /* 0x000fe80003800200 */
[----:B------:R-:W-:Y:S05]  /*0320*/  @P0 BRA `(.L_x_7) ;  /* 0x0000000000200947 */ /* 0x000fea0003800000 */
[----:B------:R-:W1:Y:S02]  /*0330*/  LDCU.64 UR6, c[0x0][0x348] ;  /* 0x00006900ff0677ac */ /* 0x000e640008000a00 */
[----:B-1----:R-:W-:Y:S02]  /*0340*/  UIADD3 UR10, UP1, UPT, UR6, 0x580, URZ ;  /* 0x00000580060a7890 */ /* 0x002fe4000ff3e0ff */
[----:B------:R-:W-:Y:S02]  /*0350*/  UIADD3 UR6, UP0, UPT, UR6, 0x680, URZ ;  /* 0x0000068006067890 */ /* 0x000fe4000ff1e0ff */
[----:B------:R-:W-:Y:S02]  /*0360*/  UIADD3.X UR11, UPT, UPT, URZ, UR7, URZ, UP1, !UPT ;  /* 0x00000007ff0b7290 */ /* 0x000fe40008ffe4ff */
[----:B------:R-:W-:-:S07]  /*0370*/  UIADD3.X UR7, UPT, UPT, URZ, UR7, URZ, UP0, !UPT ;  /* 0x00000007ff077290 */ /* 0x000fce00087fe4ff */
[----:B------:R1:W-:Y:S02]  /*0380*/  UTMACCTL.PF [UR10] ;  /* 0x000000000a0079b9 */ /* 0x0003e40008040000 */
[----:B------:R1:W-:Y:S02]  /*0390*/  UTMACCTL.PF [UR6] ;  /* 0x00000000060079b9 */ /* 0x0003e40008040000 */
[----:B-1----:R-:W-:Y:S01]  /*03a0*/  NOP ;  /* 0x0000000000007918 */ /* 0x002fe20000000000 */
.L_x_7:
[----:B------:R-:W-:Y:S05]  /*03b0*/  BSYNC.RECONVERGENT B0 ;  /* 0x0000000000007941 */ /* 0x000fea0003800200 */
.L_x_6:
[----:B------:R-:W1:Y:S01]  /*03c0*/  LDCU.64 UR6, c[0x0][0x888] ;  /* 0x00011100ff0677ac */ /* 0x000e620008000a00 */
[----:B------:R-:W-:Y:S02]  /*03d0*/  UISETP.EQ.U32.AND UP1, UPT, UR4, URZ, UPT ;  /* 0x000000ff0400728c */ /* 0x000fe4000bf22070 */
[----:B------:R-:W-:Y:S02]  /*03e0*/  UPLOP3.LUT UP2, UPT, UPT, UPT, UPT, 0x80, 0x8 ;  /* 0x000000000008789c */ /* 0x000fe40003f4f070 */
[----:B-1----:R-:W-:-:S04]  /*03f0*/  UISETP.NE.U32.AND UP0, UPT, UR6, URZ, UPT ;  /* 0x000000ff0600728c */ /* 0x002fc8000bf05070 */
[----:B------:R-:W-:-:S04]  /*0400*/  UISETP.NE.AND.EX UP0, UPT, UR7, URZ, UPT, UP0 ;  /* 0x000000ff0700728c */ /* 0x000fc8000bf05300 */
[----:B------:R-:W-:-:S04]  /*0410*/  UISETP.EQ.OR.EX UP3, UPT, UR5, URZ, !UP0, UP1 ;  /* 0x000000ff0500728c */ /* 0x000fc8000c762710 */
[----:B------:R-:W-:-:S05]  /*0420*/  UP2UR UR47, UPR, URZ, 0x8 ;  /* 0x00000008ff2f7883 */ /* 0x000fca0008000000 */
[----:B------:R-:W-:Y:S07]  /*0430*/  BRA.U !UP3, `(.L_x_8) ;  /* 0x000000010b1c7547 */ /* 0x000fee000b800000 */
[----:B------:R-:W-:Y:S02]  /*0440*/  UISETP.NE.U32.AND UP2, UPT, UR4, URZ, UPT ;  /* 0x000000ff0400728c */ /* 0x000fe4000bf45070 */
[----:B------:R-:W-:Y:S02]  /*0450*/  UISETP.NE.AND UP1, UPT, UR38, URZ, UPT ;  /* 0x000000ff2600728c */ /* 0x000fe4000bf25270 */
[----:B------:R-:W-:Y:S02]  /*0460*/  UISETP.NE.AND.EX UP2, UPT, UR5, URZ, UPT, UP2 ;  /* 0x000000ff0500728c */ /* 0x000fe4000bf45320 */
[----:B------:R-:W-:-:S09]  /*0470*/  USEL UR4, URZ, 0xffffffff, UP0 ;  /* 0xffffffffff047887 */ /* 0x000fd20008000000 */
[----:B------:R-:W-:-:S04]  /*0480*/  @!UP2 USEL UR4, URZ, 0xffffffff, UP1 ;  /* 0xffffffffff04a887 */ /* 0x000fc80008800000 */
[----:B------:R-:W-:-:S04]  /*0490*/  ULOP3.LUT UR4, UR4, 0x1, URZ, 0xc0, !UPT ;  /* 0x0000000104047892 */ /* 0x000fc8000f8ec0ff */
[----:B------:R-:W-:-:S11]  /*04a0*/  UISETP.NE.U32.AND UP2, UPT, UR4, 0x1, UPT ;  /* 0x000000010400788c */ /* 0x000fd6000bf45070 */
.L_x_8:
[----:B--2---:R-:W1:Y:S01]  /*04b0*/  SHFL.IDX PT, R2, R46, RZ, 0x1f ;  /* 0x00001fff2e027589 */ /* 0x004e6200000e0000 */
[----:B------:R-:W-:-:S04]  /*04c0*/  UISETP.NE.AND UP1, UPT, UR8, 0x2, UPT ;  /* 0x000000020800788c */ /* 0x000fc8000bf25270 */
[----:B------:R-:W-:Y:S01]  /*04d0*/  USEL UR13, URZ, 0x1, UP1 ;  /* 0x00000001ff0d7887 */ /* 0x000fe20008800000 */
[----:B-1----:R-:W-:-:S13]  /*04e0*/  ISETP.NE.AND P0, PT, R2, RZ, PT ;  /* 0x000000ff0200720c */ /* 0x002fda0003f05270 */
[----:B------:R-:W-:Y:S05]  /*04f0*/  @P0 BRA `(.L_x_9) ;  /* 0x00000000008c0947 */ /* 0x000fea0003800000 */
[----:B------:R-:W-:Y:S01]  /*0500*/  ELECT P0, URZ, PT ;  /* 0x0000000000ff782f */ /* 0x000fe20003800000 */
[----:B------:R-:W-:-:S12]  /*0510*/  BSSY.RECONVERGENT B0, `(.L_x_9) ;  /* 0x0000021000007945 */ /* 0x000fd80003800200 */
[----:B------:R-:W-:Y:S05]  /*0520*/  @!P0 BRA `(.L_x_10) ;  /* 0x00000000007c8947 */ /* 0x000fea0003800000 */
[----:B------:R-:W1:Y:S01]  /*0530*/  S2UR UR5, SR_CgaCtaId ;  /* 0x00000000000579c3 */ /* 0x000e620000008800 */
[----:B------:R-:W-:Y:S01]  /*0540*/  UMOV UR6, 0x400 ;  /* 0x0000040000067882 */ /* 0x000fe20000000000 */
[----:B------:R-:W-:Y:S01]  /*0550*/  UMOV UR4, 0x1 ;  /* 0x0000000100047882 */ /* 0x000fe20000000000 */
[----:B-1----:R-:W-:Y:S02]  /*0560*/  ULEA UR5, UR5, UR6, 0x18 ;  /* 0x0000000605057291 */ /* 0x002fe4000f8ec0ff */
[----:B------:R-:W-:-:S04]  /*0570*/  UIADD3 UR6, UPT, UPT, -UR4, 0x100000, URZ ;  /* 0x0010000004067890 */ /* 0x000fc8000fffe1ff */
[----:B------:R-:W-:Y:S02]  /*0580*/  USHF.L.U32 UR7, UR6, 0xb, URZ ;  /* 0x0000000b06077899 */ /* 0x000fe400080006ff */
[----:B------:R-:W-:Y:S01]  /*0590*/  USHF.L.U32 UR6, UR6, 0x1, URZ ;  /* 0x0000000106067899 */ /* 0x000fe200080006ff */
[----:B------:R-:W1:Y:S11]  /*05a0*/  FENCE.VIEW.ASYNC.S ;  /* 0x00000000000073c6 */ /* 0x000e760000000000 */
[----:B-1----:R1:W2:Y:S01]  /*05b0*/  SYNCS.EXCH.64 URZ, [UR5], UR6 ;  /* 0x0000000605ff75b2 */ /* 0x0022a20008000100 */
[----:B------:R1:W4:Y:S01]  /*05c0*/  SYNCS.EXCH.64 URZ, [UR5+0x58], UR6 ;  /* 0x0000580605ff75b2 */ /* 0x0003220008000100 */
[----:B------:R1:W1:Y:S01]  /*05d0*/  SYNCS.EXCH.64 URZ, [UR5+0x8], UR6 ;  /* 0x0000080605ff75b2 */ /* 0x0002620008000100 */
        /* <DEDUP_REMOVED lines=19> */
[----:B------:R-:W-:Y:S01]  /*0710*/  NOP ;  /* 0x0000000000007918 */ /* 0x000fe20000000000 */
.L_x_10:
[----:B-1----:R-:W-:Y:S05]  /*0720*/  BSYNC.RECONVERGENT B0 ;  /* 0x0000000000007941 */ /* 0x002fea0003800200 */
.L_x_9:
[----:B------:R-:W1:Y:S01]  /*0730*/  SHFL.IDX PT, R2, R46, RZ, 0x1f ;  /* 0x00001fff2e027589 */ /* 0x000e6200000e0000 */
[----:B------:R-:W-:Y:S01]  /*0740*/  NOP ;  /* 0x0000000000007918 */ /* 0x000fe20000000000 */
[----:B-1----:R-:W-:-:S13]  /*0750*/  ISETP.NE.AND P0, PT, R2, 0x1, PT ;  /* 0x000000010200780c */ /* 0x002fda0003f05270 */
[----:B------:R-:W-:Y:S05]  /*0760*/  @P0 BRA `(.L_x_11) ;  /* 0x0000000000400947 */ /* 0x000fea0003800000 */
[----:B------:R-:W1:Y:S01]  /*0770*/  S2UR UR6, SR_CgaCtaId ;  /* 0x00000000000679c3 */ /* 0x000e620000008800 */
[----:B------:R-:W-:Y:S01]  /*0780*/  UMOV UR7, 0x400 ;  /* 0x0000040000077882 */ /* 0x000fe20000000000 */
[----:B------:R-:W-:Y:S01]  /*0790*/  UMOV UR5, 0x20 ;  /* 0x0000002000057882 */ /* 0x000fe20000000000 */
[----:B------:R-:W-:Y:S01]  /*07a0*/  UMOV UR4, 0x80 ;  /* 0x0000008000047882 */ /* 0x000fe20000000000 */
[----:B------:R-:W-:-:S04]  /*07b0*/  UIADD3 UR10, UPT, UPT, -UR5, 0x100000, URZ ;  /* 0x00100000050a7890 */ /* 0x000fc8000fffe1ff */
[----:B------:R-:W-:Y:S02]  /*07c0*/  USHF.L.U32 UR11, UR10, 0xb, URZ ;  /* 0x0000000b0a0b7899 */ /* 0x000fe400080006ff */
[----:B------:R-:W-:Y:S02]  /*07d0*/  USHF.L.U32 UR10, UR10, 0x1, URZ ;  /* 0x000000010a0a7899 */ /* 0x000fe400080006ff */
[----:B------:R-:W-:-:S04]  /*07e0*/  UIADD3 UR4, UPT, UPT, -UR4, 0x100000, URZ ;  /* 0x0010000004047890 */ /* 0x000fc8000fffe1ff */
[----:B------:R-:W-:Y:S02]  /*07f0*/  USHF.L.U32 UR5, UR4, 0xb, URZ ;  /* 0x0000000b04057899 */ /* 0x000fe400080006ff */
[----:B------:R-:W-:Y:S01]  /*0800*/  USHF.L.U32 UR4, UR4, 0x1, URZ ;  /* 0x0000000104047899 */ /* 0x000fe200080006ff */
[----:B------:R-:W-:Y:S01]  /*0810*/  ELECT P0, URZ, PT ;  /* 0x0000000000ff782f */ /* 0x000fe20003800000 */
[----:B-1----:R-:W-:Y:S01]  /*0820*/  ULEA UR6, UR6, UR7, 0x18 ;  /* 0x0000000706067291 */ /* 0x002fe2000f8ec0ff */
[----:B------:R-:W1:Y:S11]  /*0830*/  FENCE.VIEW.ASYNC.S ;  /* 0x00000000000073c6 */ /* 0x000e760000000000 */
[----:B-1----:R1:W1:Y:S01]  /*0840*/  SYNCS.EXCH.64 URZ, [UR6+0xb0], UR10 ;  /* 0x0000b00a06ff75b2 */ /* 0x0022620008000100 */
[----:B------:R1:W1:Y:S01]  /*0850*/  SYNCS.EXCH.64 URZ, [UR6+0xb8], UR4 ;  /* 0x0000b80406ff75b2 */ /* 0x0002620008000100 */
[----:B------:R-:W-:Y:S01]  /*0860*/  NOP ;  /* 0x0000000000007918 */ /* 0x000fe20000000000 */
.L_x_11:
[----:B------:R-:W2:Y:S01]  /*0870*/  SHFL.IDX PT, R2, R46, RZ, 0x1f ;  /* 0x00001fff2e027589 */ /* 0x000ea200000e0000 */
[----:B------:R-:W-:Y:S01]  /*0880*/  NOP ;  /* 0x0000000000007918 */ /* 0x000fe20000000000 */
[----:B--2---:R-:W-:-:S13]  /*0890*/  ISETP.NE.AND P0, PT, R2, 0x3, PT ;  /* 0x000000030200780c */ /* 0x004fda0003f05270 */
[----:B------:R-:W-:Y:S05]  /*08a0*/  @P0 BRA `(.L_x_12) ;  /* 0x0000000000300947 */ /* 0x000fea0003800000 */
[----:B-1----:R-:W1:Y:S01]  /*08b0*/  S2UR UR5, SR_CgaCtaId ;  /* 0x00000000000579c3 */ /* 0x002e620000008800 */
[----:B------:R-:W-:Y:S01]  /*08c0*/  UMOV UR6, 0x400 ;  /* 0x0000040000067882 */ /* 0x000fe20000000000 */
[----:B------:R-:W-:Y:S01]  /*08d0*/  UMOV UR4, 0x20 ;  /* 0x0000002000047882 */ /* 0x000fe20000000000 */
[----:B------:R-:W-:Y:S01]  /*08e0*/  ELECT P0, URZ, PT ;  /* 0x0000000000ff782f */ /* 0x000fe20003800000 */
[----:B-1----:R-:W-:Y:S02]  /*08f0*/  ULEA UR5, UR5, UR6, 0x18 ;  /* 0x0000000605057291 */ /* 0x002fe4000f8ec0ff */
[----:B------:R-:W-:-:S04]  /*0900*/  UIADD3 UR6, UPT, UPT, -UR4, 0x100000, URZ ;  /* 0x0010000004067890 */ /* 0x000fc8000fffe1ff */
[----:B------:R-:W-:Y:S02]  /*0910*/  USHF.L.U32 UR7, UR6, 0xb, URZ ;  /* 0x0000000b06077899 */ /* 0x000fe400080006ff */
[----:B------:R-:W-:Y:S01]  /*0920*/  USHF.L.U32 UR6, UR6, 0x1, URZ ;  /* 0x0000000106067899 */ /* 0x000fe200080006ff */
[----:B------:R-:W1:Y:S11]  /*0930*/  FENCE.VIEW.ASYNC.S ;  /* 0x00000000000073c6 */ /* 0x000e760000000000 */
[----:B-1----:R2:W1:Y:S01]  /*0940*/  SYNCS.EXCH.64 URZ, [UR5+0xc0], UR6 ;  /* 0x0000c00605ff75b2 */ /* 0x0024620008000100 */
[----:B------:R2:W1:Y:S02]  /*0950*/  SYNCS.EXCH.64 URZ, [UR5+0xc8], UR6 ;  /* 0x0000c80605ff75b2 */ /* 0x0004640008000100 */
[----:B--2---:R-:W-:Y:S01]  /*0960*/  NOP ;  /* 0x0000000000007918 */ /* 0x004fe20000000000 */
.L_x_12:
[----:B------:R-:W2:Y:S01]  /*0970*/  SHFL.IDX PT, R2, R46, RZ, 0x1f ;  /* 0x00001fff2e027589 */ /* 0x000ea200000e0000 */
[----:B------:R-:W-:Y:S01]  /*0980*/  NOP ;  /* 0x0000000000007918 */ /* 0x000fe20000000000 */
[----:B--2---:R-:W-:-:S13]  /*0990*/  ISETP.NE.AND P0, PT, R2, 0x4, PT ;  /* 0x000000040200780c */ /* 0x004fda0003f05270 */
[----:B------:R-:W-:Y:S05]  /*09a0*/  @P0 BRA `(.L_x_13) ;  /* 0x00000000004c0947 */ /* 0x000fea0003800000 */
[----:B-1----:R-:W1:Y:S01]  /*09b0*/  S2UR UR5, SR_CgaCtaId ;  /* 0x00000000000579c3 */ /* 0x002e620000008800 */
[----:B------:R-:W-:Y:S01]  /*09c0*/  UMOV UR7, 0x100 ;  /* 0x0000010000077882 */ /* 0x000fe20000000000 */
[----:B------:R-:W-:Y:S01]  /*09d0*/  UMOV UR6, 0x400 ;  /* 0x0000040000067882 */ /* 0x000fe20000000000 */
[----:B------:R-:W-:Y:S01]  /*09e0*/  USEL UR7, UR7, 0xe0, UP2 ;  /* 0x000000e007077887 */ /* 0x000fe20009000000 */
[----:B------:R-:W-:Y:S01]  /*09f0*/  UMOV UR4, 0x1 ;  /* 0x0000000100047882 */ /* 0x000fe20000000000 */
[----:B------:R-:W-:Y:S01]  /*0a00*/  ELECT P0, URZ, PT ;  /* 0x0000000000ff782f */ /* 0x000fe20003800000 */
[----:B------:R-:W-:-:S04]  /*0a10*/  UIADD3 UR10, UPT, UPT, -UR4, 0x100000, URZ ;  /* 0x00100000040a7890 */ /* 0x000fc8000fffe1ff */
[----:B------:R-:W-:Y:S02]  /*0a20*/  USHF.L.U32 UR11, UR10, 0xb, URZ ;  /* 0x0000000b0a0b7899 */ /* 0x000fe400080006ff */
[----:B------:R-:W-:Y:S02]  /*0a30*/  USHF.L.U32 UR10, UR10, 0x1, URZ ;  /* 0x000000010a0a7899 */ /* 0x000fe400080006ff */
[----:B-1----:R-:W-:Y:S02]  /*0a40*/  ULEA UR5, UR5, UR6, 0x18 ;  /* 0x0000000605057291 */ /* 0x002fe4000f8ec0ff */
[----:B------:R-:W-:-:S04]  /*0a50*/  UIADD3 UR6, UPT, UPT, -UR7, 0x100000, URZ ;  /* 0x0010000007067890 */ /* 0x000fc8000fffe1ff */
[----:B------:R-:W-:Y:S02]  /*0a60*/  USHF.L.U32 UR7, UR6, 0xb, URZ ;  /* 0x0000000b06077899 */ /* 0x000fe400080006ff */
[----:B------:R-:W-:Y:S01]  /*0a70*/  USHF.L.U32 UR6, UR6, 0x1, URZ ;  /* 0x0000000106067899 */ /* 0x000fe200080006ff */
[----:B------:R-:W1:Y:S03]  /*0a80*/  FENCE.VIEW.ASYNC.S ;  /* 0x00000000000073c6 */ /* 0x000e660000000000 */
[----:B-1----:R2:W1:Y:S08]  /*0a90*/  SYNCS.EXCH.64 URZ, [UR5+0xd0], UR10 ;  /* 0x0000d00a05ff75b2 */ /* 0x0024700008000100 */
[----:B------:R2:W1:Y:S01]  /*0aa0*/  SYNCS.EXCH.64 URZ, [UR5+0xe0], UR6 ;  /* 0x0000e00605ff75b2 */ /* 0x0004620008000100 */
[----:B------:R2:W1:Y:S01]  /*0ab0*/  SYNCS.EXCH.64 URZ, [UR5+0xd8], UR10 ;  /* 0x0000d80a05ff75b2 */ /* 0x0004620008000100 */
[----:B------:R2:W1:Y:S02]  /*0ac0*/  SYNCS.EXCH.64 URZ, [UR5+0xe8], UR6 ;  /* 0x0000e80605ff75b2 */ /* 0x0004640008000100 */
[----:B--2---:R-:W-:Y:S01]  /*0ad0*/  NOP ;  /* 0x0000000000007918 */ /* 0x004fe20000000000 */
.L_x_13:
[----:B------:R-:W2:Y:S01]  /*0ae0*/  SHFL.IDX PT, R2, R46, RZ, 0x1f ;  /* 0x00001fff2e027589 */ /* 0x000ea200000e0000 */
[----:B------:R-:W-:Y:S01]  /*0af0*/  NOP ;  /* 0x0000000000007918 */ /* 0x000fe20000000000 */
[----:B--2---:R-:W-:-:S13]  /*0b00*/  ISETP.NE.AND P0, PT, R2, 0x5, PT ;  /* 0x000000050200780c */ /* 0x004fda0003f05270 */
[----:B------:R-:W-:Y:S05]  /*0b10*/  @P0 BRA `(.L_x_14) ;  /* 0x0000000000580947 */ /* 0x000fea0003800000 */
[----:B-1----:R-:W1:Y:S01]  /*0b20*/  S2UR UR6, SR_CgaCtaId ;  /* 0x00000000000679c3 */ /* 0x002e620000008800 */
        /* <DEDUP_REMOVED lines=14> */
[----:B------:R2:W1:Y:S01]  /*0c10*/  SYNCS.EXCH.64 URZ, [UR6+0xf8], UR10 ;  /* 0x0000f80a06ff75b2 */ /* 0x0004620008000100 */
[----:B------:R2:W1:Y:S01]  /*0c20*/  SYNCS.EXCH.64 URZ, [UR6+0x118], UR4 ;  /* 0x0001180406ff75b2 */ /* 0x0004620008000100 */
[----:B------:R2:W1:Y:S01]  /*0c30*/  SYNCS.EXCH.64 URZ, [UR6+0x100], UR10 ;  /* 0x0001000a06ff75b2 */ /* 0x0004620008000100 */
[----:B------:R2:W1:Y:S01]  /*0c40*/  SYNCS.EXCH.64 URZ, [UR6+0x120], UR4 ;  /* 0x0001200406ff75b2 */ /* 0x0004620008000100 */
[----:B------:R2:W1:Y:S01]  /*0c50*/  SYNCS.EXCH.64 URZ, [UR6+0x108], UR10 ;  /* 0x0001080a06ff75b2 */ /* 0x0004620008000100 */
[----:B------:R2:W1:Y:S02]  /*0c60*/  SYNCS.EXCH.64 URZ, [UR6+0x128], UR4 ;  /* 0x0001280406ff75b2 */ /* 0x0004640008000100 */
[----:B--2---:R-:W-:Y:S01]  /*0c70*/  NOP ;  /* 0x0000000000007918 */ /* 0x004fe20000000000 */
.L_x_14:
        /* <DEDUP_REMOVED lines=14> */
[----:B------:R2:W1:Y:S01]  /*0d60*/  SYNCS.EXCH.64 URZ, [UR5+0x140], UR6 ;  /* 0x0001400605ff75b2 */ /* 0x0004620008000100 */
[----:B------:R2:W1:Y:S01]  /*0d70*/  SYNCS.EXCH.64 URZ, [UR5+0x138], UR6 ;  /* 0x0001380605ff75b2 */ /* 0x0004620008000100 */
[----:B------:R2:W1:Y:S02]  /*0d80*/  SYNCS.EXCH.64 URZ, [UR5+0x148], UR6 ;  /* 0x0001480605ff75b2 */ /* 0x0004640008000100 */
[----:B--2---:R-:W-:Y:S01]  /*0d90*/  NOP ;  /* 0x0000000000007918 */ /* 0x004fe20000000000 */
.L_x_15:
[----:B-1----:R-:W1:Y:S01]  /*0da0*/  S2UR UR5, SR_CTAID.X ;  /* 0x00000000000579c3 */ /* 0x002e620000002500 */
[----:B------:R-:W-:-:S05]  /*0db0*/  CS2R.32 R41, SR_CgaSize ;  /* 0x0000000000297805 */ /* 0x000fca0000008a00 */
[----:B------:R-:W-:-:S05]  /*0dc0*/  IMAD R41, R41, -0xa0, RZ ;  /* 0xffffff6029297824 */ /* 0x000fca00078e02ff */
[----:B------:R-:W-:-:S14]  /*0dd0*/  R2UR UR7, R41 ;  /* 0x00000000290772ca */ /* 0x000fdc00000e0000 */
[----:B------:R-:W2:Y:S01]  /*0de0*/  LDCU UR7, c[0x0][UR7+0x2b0] ;  /* 0x00005600070777ac */ /* 0x000ea20008000800 */
[----:B------:R-:W-:Y:S01]  /*0df0*/  NOP ;  /* 0x0000000000007918 */ /* 0x000fe20000000000 */
[----:B------:R-:W-:-:S05]  /*0e00*/  CS2R.32 R41, SR_CgaSize ;  /* 0x0000000000297805 */ /* 0x000fca0000008a00 */
[----:B------:R-:W-:-:S05]  /*0e10*/  IMAD R41, R41, -0xa0, RZ ;  /* 0xffffff6029297824 */ /* 0x000fca00078e02ff */
[----:B------:R-:W-:-:S14]  /*0e20*/  R2UR UR6, R41 ;  /* 0x00000000290672ca */ /* 0x000fdc00000e0000 */
[----:B------:R-:W3:Y:S01]  /*0e30*/  LDCU UR6, c[0x0][UR6+0x2b4] ;  /* 0x00005680060677ac */ /* 0x000ee20008000800 */
[----:B------:R-:W4:Y:S08]  /*0e40*/  S2UR UR4, SR_CTAID.Y ;  /* 0x00000000000479c3 */ /* 0x000f300000002600 */
[----:B------:R-:W3:Y:S01]  /*0e50*/  LDC R9, c[0x0][0xb24] ;  /* 0x0002c900ff097b82 */ /* 0x000ee20000000800 */
[----:B-1----:R-:W-:-:S02]  /*0e60*/  I2FP.F32.U32 R5, UR5 ;  /* 0x0000000500057c45 */ /* 0x002fc40008201000 */
[----:B------:R-:W-:-:S05]  /*0e70*/  CS2R.32 R3, SR_CgaSize ;  /* 0x0000000000037805 */ /* 0x000fca0000008a00 */
[----:B------:R-:W-:-:S06]  /*0e80*/  IMAD R3, R3, -0xa0, RZ ;  /* 0xffffff6003037824 */ /* 0x000fcc00078e02ff */
[----:B------:R-:W1:Y:S01]  /*0e90*/  LDC R3, c[0x0][R3+0x2a0] ;  /* 0x0000a80003037b82 */ /* 0x000e620000000800 */
[----:B------:R-:W-:Y:S01]  /*0ea0*/  MOV R41, UR5 ;  /* 0x0000000500297c02 */ /* 0x000fe20008000f00 */
[----:B--2---:R-:W-:Y:S01]  /*0eb0*/  FMUL R5, R5, UR7 ;  /* 0x0000000705057c20 */ /* 0x004fe20008400000 */
[----:B----4-:R-:W-:Y:S02]  /*0ec0*/  I2FP.F32.U32 R4, UR4 ;  /* 0x0000000400047c45 */ /* 0x010fe40008201000 */
[----:B------:R-:W-:-:S05]  /*0ed0*/  CS2R.32 R2, SR_CgaSize ;  /* 0x0000000000027805 */ /* 0x000fca0000008a00 */
[----:B------:R-:W-:-:S06]  /*0ee0*/  IMAD R2, R2, -0xa0, RZ ;  /* 0xffffff6002027824 */ /* 0x000fcc00078e02ff */
[----:B------:R-:W2:Y:S01]  /*0ef0*/  LDC R2, c[0x0][R2+0x2a4] ;  /* 0x0000a90002027b82 */ /* 0x000ea20000000800 */
[----:B------:R-:W4:Y:S01]  /*0f00*/  F2I.U32.TRUNC.NTZ R38, R5 ;  /* 0x0000000500267305 */ /* 0x000f22000020f000 */
[----:B------:R-:W-:Y:S01]  /*0f10*/  MOV R39, UR4 ;  /* 0x0000000400277c02 */ /* 0x000fe20008000f00 */
[----:B---3--:R-:W-:-:S05]  /*0f20*/  FMUL R4, R4, UR6 ;  /* 0x0000000604047c20 */ /* 0x008fca0008400000 */
[----:B------:R-:W-:Y:S01]  /*0f30*/  BAR.SYNC.DEFER_BLOCKING 0x0 ;  /* 0x0000000000007b1d */ /* 0x000fe20000010000 */
[----:B------:R-:W-:-:S05]  /*0f40*/  ISETP.GE.AND P0, PT, R9, 0x1, PT ;  /* 0x000000010900780c */ /* 0x000fca0003f06270 */
[----:B------:R-:W3:Y:S02]  /*0f50*/  F2I.U32.TRUNC.NTZ R29, R4 ;  /* 0x00000004001d7305 */ /* 0x000ee4000020f000 */
[----:B------:R-:W2:Y:S01]  /*0f60*/  S2UR UR36, SR_CTAID.Z ;  /* 0x00000000002479c3 */ /* 0x000ea20000002700 */
[----:B----4-:R-:W-:-:S05]  /*0f70*/  IADD3 R38, PT, PT, -R38, RZ, RZ ;  /* 0x000000ff26267210 */ /* 0x010fca0007ffe1ff */
[----:B-1----:R-:W-:Y:S01]  /*0f80*/  IMAD R38, R3, R38, UR5 ;  /* 0x0000000503267e24 */ /* 0x002fe2000f8e0226 */
[----:B---3--:R-:W-:-:S05]  /*0f90*/  IADD3 R29, PT, PT, -R29, RZ, RZ ;  /* 0x000000ff1d1d7210 */ /* 0x008fca0007ffe1ff */
[----:B--2---:R-:W-:Y:S01]  /*0fa0*/  IMAD R29, R2, R29, UR4 ;  /* 0x00000004021d7e24 */ /* 0x004fe2000f8e021d */
[----:B------:R-:W-:Y:S06]  /*0fb0*/  @!P0 BRA `(.L_x_16) ;  /* 0x0000000000b88947 */ /* 0x000fec0003800000 */
[----:B------:R-:W1:Y:S01]  /*0fc0*/  LDC.64 R4, c[0x0][0xb18] ;  /* 0x0002c600ff047b82 */ /* 0x000e620000000a00 */
[----:B------:R-:W-:-:S07]  /*0fd0*/  ISETP.NE.AND P0, PT, R9, 0x1, PT ;  /* 0x000000010900780c */ /* 0x000fce0003f05270 */
[----:B------:R-:W2:Y:S08]  /*0fe0*/  LDC R10, c[0x0][0xb0c] ;  /* 0x0002c300ff0a7b82 */ /* 0x000eb00000000800 */
[----:B------:R-:W3:Y:S08]  /*0ff0*/  LDC R11, c[0x0][0x370] ;  /* 0x0000dc00ff0b7b82 */ /* 0x000ef00000000800 */
[----:B------:R-:W4:Y:S01]  /*1000*/  LDC R12, c[0x0][0x374] ;  /* 0x0000dd00ff0c7b82 */ /* 0x000f220000000800 */
[----:B-1----:R-:W-:-:S07]  /*1010*/  ISETP.NE.AND P1, PT, R4, 0x1, PT ;  /* 0x000000010400780c */ /* 0x002fce0003f25270 */
[----:B------:R-:W3:Y:S01]  /*1020*/  LDC.64 R6, c[0x0][0xb10] ;  /* 0x0002c400ff067b82 */ /* 0x000ee20000000a00 */
[----:B--2---:R-:W-:-:S07]  /*1030*/  ISETP.NE.AND P2, PT, R10, 0x1, PT ;  /* 0x000000010a00780c */ /* 0x004fce0003f45270 */
[----:B------:R-:W1:Y:S08]  /*1040*/  LDC R8, c[0x0][0xb20] ;  /* 0x0002c800ff087b82 */ /* 0x000e700000000800 */
[----:B------:R-:W2:Y:S01]  /*1050*/  LDC.64 R2, c[0x0][0xb28] ;  /* 0x0002ca00ff027b82 */ /* 0x000ea20000000a00 */
[----:B----4-:R-:W-:-:S04]  /*1060*/  IMAD.HI.U32 R13, R12, R5, RZ ;  /* 0x000000050c0d7227 */ /* 0x010fc800078e00ff */
[----:B------:R-:W-:-:S04]  /*1070*/  IMAD.HI.U32 R5, R39, R5, RZ ;  /* 0x0000000527057227 */ /* 0x000fc800078e00ff */
[----:B---3--:R-:W-:-:S04]  /*1080*/  IMAD.HI.U32 R14, R11, R6, RZ ;  /* 0x000000060b0e7227 */ /* 0x008fc800078e00ff */
[----:B------:R-:W-:Y:S01]  /*1090*/  IMAD.HI.U32 R16, R41, R6, RZ ;  /* 0x0000000629107227 */ /* 0x000fe200078e00ff */
[-C--:B------:R-:W-:Y:S02]  /*10a0*/  @P2 SHF.R.U32.HI R11, RZ, R7.reuse, R14 ;  /* 0x00000007ff0b2219 */ /* 0x080fe4000001160e */
[-C--:B-1----:R-:W-:Y:S02]  /*10b0*/  @P1 SHF.R.U32.HI R12, RZ, R8.reuse, R13 ;  /* 0x00000008ff0c1219 */ /* 0x082fe4000001160d */
[----:B------:R-:W-:Y:S02]  /*10c0*/  SHF.R.U32.HI R8, RZ, R8, R5 ;  /* 0x00000008ff087219 */ /* 0x000fe40000011605 */
[----:B------:R-:W-:Y:S02]  /*10d0*/  SHF.R.U32.HI R16, RZ, R7, R16 ;  /* 0x00000007ff107219 */ /* 0x000fe40000011610 */
[----:B------:R-:W-:Y:S01]  /*10e0*/  SEL R5, R39, R8, !P1 ;  /* 0x0000000827057207 */ /* 0x000fe20004800000 */
[----:B--2---:R-:W-:Y:S01]  /*10f0*/  IMAD.HI.U32 R14, R12, R2, RZ ;  /* 0x000000020c0e7227 */ /* 0x004fe200078e00ff */
[----:B------:R-:W-:-:S03]  /*1100*/  SEL R7, R41, R16, !P2 ;  /* 0x0000001029077207 */ /* 0x000fc60005000000 */
[----:B------:R-:W-:Y:S01]  /*1110*/  IMAD.HI.U32 R6, R11, R2, RZ ;  /* 0x000000020b067227 */ /* 0x000fe200078e00ff */
[----:B------:R-:W-:-:S04]  /*1120*/  @P0 SHF.R.U32.HI R12, RZ, R3, R14 ;  /* 0x00000003ff0c0219 */ /* 0x000fc8000001160e */
[----:B------:R-:W-:Y:S01]  /*1130*/  @P0 SHF.R.U32.HI R11, RZ, R3, R6 ;  /* 0x00000003ff0b0219 */ /* 0x000fe20000011606 */
[----:B------:R-:W-:-:S04]  /*1140*/  IMAD R12, R12, R9, RZ ;  /* 0x000000090c0c7224 */ /* 0x000fc800078e02ff */
[----:B------:R-:W-:Y:S01]  /*1150*/  IMAD R6, R11, R9, RZ ;  /* 0x000000090b067224 */ /* 0x000fe200078e02ff */
[----:B------:R-:W-:-:S04]  /*1160*/  ISETP.GE.AND P1, PT, R5, R12, PT ;  /* 0x0000000c0500720c */ /* 0x000fc80003f26270 */
[----:B------:R-:W-:Y:S01]  /*1170*/  ISETP.GE.OR P1, PT, R7, R6, P1 ;  /* 0x000000060700720c */ /* 0x000fe20000f26670 */
[----:B------:R-:W-:-:S05]  /*1180*/  IMAD.HI.U32 R6, R5, R2, RZ ;  /* 0x0000000205067227 */ /* 0x000fca00078e00ff */
[----:B------:R-:W-:-:S04]  /*1190*/  SHF.R.U32.HI R6, RZ, R3, R6 ;  /* 0x00000003ff067219 */ /* 0x000fc80000011606 */
[----:B------:R-:W-:-:S03]  /*11a0*/  SEL R6, R5, R6, !P0 ;  /* 0x0000000605067207 */ /* 0x000fc60004000000 */
[----:B------:R-:W-:Y:S01]  /*11b0*/  @!P1 IMAD.HI.U32 R8, R7, R2, RZ ;  /* 0x0000000207089227 */ /* 0x000fe200078e00ff */
[----:B------:R-:W-:-:S04]  /*11c0*/  IADD3 R2, PT, PT, -R6, RZ, RZ ;  /* 0x000000ff06027210 */ /* 0x000fc80007ffe1ff */
[----:B------:R-:W-:Y:S01]  /*11d0*/  @!P1 SHF.R.U32.HI R8, RZ, R3, R8 ;  /* 0x00000003ff089219 */ /* 0x000fe20000011608 */
[----:B------:R-:W-:-:S03]  /*11e0*/  IMAD R2, R9, R2, R5 ;  /* 0x0000000209027224 */ /* 0x000fc600078e0205 */
[----:B------:R-:W-:Y:S02]  /*11f0*/  @!P1 SEL R3, R7, R8, !P0 ;  /* 0x0000000807039207 */ /* 0x000fe40004000000 */
[----:B------:R-:W-:-:S03]  /*1200*/  IADD3 R8, PT, PT, -R5, RZ, RZ ;  /* 0x000000ff05087210 */ /* 0x000fc60007ffe1ff */
[--C-:B------:R-:W-:Y:S02]  /*1210*/  @!P1 IMAD.IADD R6, R6, 0x1, -R3.reuse ;  /* 0x0000000106069824 */ /* 0x100fe400078e0a03 */
[----:B------:R-:W-:Y:S01]  /*1220*/  @!P1 IMAD R3, R2, R11, R3 ;  /* 0x0000000b02039224 */ /* 0x000fe200078e0203 */
[----:B------:R-:W-:Y:S01]  /*1230*/  IADD3 R2, PT, PT, -R7, RZ, RZ ;  /* 0x000000ff07027210 */ /* 0x000fe20007ffe1ff */
[----:B------:R-:W-:Y:S02]  /*1240*/  @!P1 IMAD R5, R6, R9, R7 ;  /* 0x0000000906059224 */ /* 0x000fe400078e0207 */
[----:B------:R-:W-:Y:S02]  /*1250*/  IMAD R8, R4, R8, R39 ;  /* 0x0000000804087224 */ /* 0x000fe400078e0227 */
[----:B------:R-:W-:Y:S02]  /*1260*/  @!P1 IMAD.MOV.U32 R7, RZ, RZ, R3 ;  /* 0x000000ffff079224 */ /* 0x000fe400078e0003 */
[----:B------:R-:W-:-:S02]  /*1270*/  IMAD R2, R10, R2, R41 ;  /* 0x000000020a027224 */ /* 0x000fc400078e0229 */
[----:B------:R-:W-:Y:S02]  /*1280*/  IMAD R39, R5, R4, R8 ;  /* 0x0000000405277224 */ /* 0x000fe400078e0208 */
[----:B------:R-:W-:-:S07]  /*1290*/  IMAD R41, R7, R10, R2 ;  /* 0x0000000a07297224 */ /* 0x000fce00078e0202 */
.L_x_16:
[----:B------:R-:W1:Y:S01]  /*12a0*/  LDCU UR4, c[0x0][0xb30] ;  /* 0x00016600ff0477ac */ /* 0x000e620008000800 */
[----:B------:R-:W2:Y:S08]  /*12b0*/  S2UR UR39, SR_CgaCtaId ;  /* 0x00000000002779c3 */ /* 0x000eb00000008800 */
[----:B------:R-:W3:Y:S01]  /*12c0*/  LDC R2, c[0x0][0xb24] ;  /* 0x0002c900ff027b82 */ /* 0x000ee20000000800 */
[----:B-1----:R-:W-:-:S09]  /*12d0*/  UISETP.NE.AND UP1, UPT, UR4, 0x1, UPT ;  /* 0x000000010400788c */ /* 0x002fd2000bf25270 */
[----:B--2---:R-:W-:Y:S05]  /*12e0*/  BRA.U UP1, `(.L_x_17) ;  /* 0x0000000101407547 */ /* 0x004fea000b800000 */
[----:B------:R-:W1:Y:S08]  /*12f0*/  LDC.64 R6, c[0x0][0xb10] ;  /* 0x0002c400ff067b82 */ /* 0x000e700000000a00 */
[----:B------:R-:W2:Y:S08]  /*1300*/  LDC.64 R4, c[0x0][0xb18] ;  /* 0x0002c600ff047b82 */ /* 0x000eb00000000a00 */
[----:B------:R-:W4:Y:S08]  /*1310*/  LDC R3, c[0x0][0xb20] ;  /* 0x0002c800ff037b82 */ /* 0x000f300000000800 */
[----:B------:R-:W3:Y:S01]  /*1320*/  LDC R8, c[0x0][0xb0c] ;  /* 0x0002c300ff087b82 */ /* 0x000ee20000000800 */
[----:B-1----:R-:W-:-:S05]  /*1330*/  IMAD.HI.U32 R6, R41, R6, RZ ;  /* 0x0000000629067227 */ /* 0x002fca00078e00ff */
[----:B------:R-:W-:Y:S01]  /*1340*/  SHF.R.U32.HI R6, RZ, R7, R6 ;  /* 0x00000007ff067219 */ /* 0x000fe20000011606 */
[----:B--2---:R-:W-:Y:S01]  /*1350*/  IMAD.HI.U32 R10, R39, R5, RZ ;  /* 0x00000005270a7227 */ /* 0x004fe200078e00ff */
[----:B------:R-:W-:-:S04]  /*1360*/  ISETP.NE.AND P0, PT, R4, 0x1, PT ;  /* 0x000000010400780c */ /* 0x000fc80003f05270 */
[----:B----4-:R-:W-:-:S04]  /*1370*/  SHF.R.U32.HI R10, RZ, R3, R10 ;  /* 0x00000003ff0a7219 */ /* 0x010fc8000001160a */
[----:B------:R-:W-:Y:S02]  /*1380*/  SEL R3, R39, R10, !P0 ;  /* 0x0000000a27037207 */ /* 0x000fe40004000000 */
[----:B---3--:R-:W-:-:S04]  /*1390*/  ISETP.NE.AND P1, PT, R8, 0x1, PT ;  /* 0x000000010800780c */ /* 0x008fc80003f25270 */
[----:B------:R-:W-:-:S05]  /*13a0*/  SEL R6, R41, R6, !P1 ;  /* 0x0000000629067207 */ /* 0x000fca0004800000 */
[----:B------:R-:W-:Y:S02]  /*13b0*/  IMAD.IADD R5, R3, 0x1, -R6 ;  /* 0x0000000103057824 */ /* 0x000fe400078e0a06 */
[----:B------:R-:W-:Y:S02]  /*13c0*/  IMAD.IADD R3, R6, 0x1, -R3 ;  /* 0x0000000106037824 */ /* 0x000fe400078e0a03 */
[----:B------:R-:W-:Y:S02]  /*13d0*/  IMAD R41, R5, R8, R41 ;  /* 0x0000000805297224 */ /* 0x000fe400078e0229 */
[----:B------:R-:W-:-:S07]  /*13e0*/  IMAD R39, R3, R4, R39 ;  /* 0x0000000403277224 */ /* 0x000fce00078e0227 */
.L_x_17:
[----:B------:R-:W-:Y:S01]  /*13f0*/  BAR.SYNC.DEFER_BLOCKING 0x0 ;  /* 0x0000000000007b1d */ /* 0x000fe20000010000 */
[----:B------:R-:W-:Y:S01]  /*1400*/  UISETP.NE.AND UP1, UPT, UR8, 0x2, UPT ;  /* 0x000000020800788c */ /* 0x000fe2000bf25270 */
[----:B------:R-:W-:Y:S02]  /*1410*/  ISETP.NE.OR P5, PT, R0, 0x2, !P5 ;  /* 0x000000020000780c */ /* 0x000fe40006fa5670 */
[----:B------:R-:W-:-:S06]  /*1420*/  LOP3.LUT R4, R51, 0x1f, RZ, 0xc0, !PT ;  /* 0x0000001f33047812 */ /* 0x000fcc00078ec0ff */
[----:B------:R-:W-:Y:S05]  /*1430*/  BRA.U UP1, `(.L_x_18) ;  /* 0x0000001501b07547 */ /* 0x000fea000b800000 */
[----:B------:R-:W1:Y:S01]  /*1440*/  LDCU UR13, c[0x0][0x38c] ;  /* 0x00007180ff0d77ac */ /* 0x000e620008000800 */
[----:B------:R-:W2:Y:S01]  /*1450*/  LDC R3, c[0x0][0x370] ;  /* 0x0000dc00ff037b82 */ /* 0x000ea20000000800 */
[----:B------:R-:W-:Y:S01]  /*1460*/  PLOP3.LUT P1, PT, PT, PT, UP2, 0x80, 0x8 ;  /* 0x000000000008781c */ /* 0x000fe20003f2f028 */
[----:B------:R-:W-:Y:S01]  /*1470*/  IMAD.MOV.U32 R16, RZ, RZ, 0x1 ;  /* 0x00000001ff107424 */ /* 0x000fe200078e00ff */
[----:B------:R-:W-:Y:S02]  /*1480*/  ISETP.EQ.OR P4, PT, R4, RZ, P5 ;  /* 0x000000ff0400720c */ /* 0x000fe40002f82670 */
[----:B------:R-:W-:Y:S02]  /*1490*/  CS2R R14, SRZ ;  /* 0x00000000000e7805 */ /* 0x000fe4000001ff00 */
[----:B------:R-:W-:Y:S01]  /*14a0*/  PLOP3.LUT P1, PT, P1, PT, PT, 0x8, 0x80 ;  /* 0x000000000080781c */ /* 0x000fe20000f2e170 */
[----:B------:R-:W-:Y:S01]  /*14b0*/  IMAD.MOV.U32 R13, RZ, RZ, RZ ;  /* 0x000000ffff0d7224 */ /* 0x000fe200078e00ff */
[----:B------:R-:W4:Y:S01]  /*14c0*/  LDCU.64 UR22, c[0x0][0x348] ;  /* 0x00006900ff1677ac */ /* 0x000f220008000a00 */
[----:B------:R-:W2:Y:S01]  /*14d0*/  LDC R0, c[0x0][0x374] ;  /* 0x0000dd00ff007b82 */ /* 0x000ea20000000800 */
[----:B------:R-:W-:Y:S01]  /*14e0*/  IMAD.MOV.U32 R12, RZ, RZ, 0x1 ;  /* 0x00000001ff0c7424 */ /* 0x000fe200078e00ff */
[----:B------:R-:W-:Y:S01]  /*14f0*/  UMOV UR6, URZ ;  /* 0x000000ff00067c82 */ /* 0x000fe20008000000 */
[----:B-1----:R-:W-:-:S04]  /*1500*/  UIADD3 UR5, UPT, UPT, UR13, 0xff, URZ ;  /* 0x000000ff0d057890 */ /* 0x002fc8000fffe0ff */
[----:B------:R-:W-:-:S04]  /*1510*/  USHF.R.S32.HI UR4, URZ, 0x1f, UR5 ;  /* 0x0000001fff047899 */ /* 0x000fc80008011405 */
[----:B------:R-:W-:-:S04]  /*1520*/  ULEA.HI UR4, UR4, UR5, URZ, 0x8 ;  /* 0x0000000504047291 */ /* 0x000fc8000f8f40ff */
[----:B------:R-:W-:Y:S02]  /*1530*/  USHF.R.S32.HI UR15, URZ, 0x8, UR4 ;  /* 0x00000008ff0f7899 */ /* 0x000fe40008011404 */
[----:B------:R-:W-:Y:S02]  /*1540*/  UIADD3 UR4, UPT, UPT, UR13, -0x1, URZ ;  /* 0xffffffff0d047890 */ /* 0x000fe4000fffe0ff */
[----:B------:R-:W-:Y:S02]  /*1550*/  UISETP.LT.U32.AND UP0, UPT, UR15, 0xb, UPT ;  /* 0x0000000b0f00788c */ /* 0x000fe4000bf01070 */
[----:B------:R-:W-:Y:S02]  /*1560*/  UISETP.GE.U32.AND UP1, UPT, UR4, -0x1ff, UPT ;  /* 0xfffffe010400788c */ /* 0x000fe4000bf26070 */
[----:B------:R-:W-:Y:S02]  /*1570*/  USEL UR14, UR15, 0xb, UP0 ;  /* 0x0000000b0f0e7887 */ /* 0x000fe40008000000 */
[----:B------:R-:W-:-:S02]  /*1580*/  UIADD3 UR13, UPT, UPT, UR13, 0x1fe, URZ ;  /* 0x000001fe0d0d7890 */ /* 0x000fc4000fffe0ff */
[----:B------:R-:W-:Y:S02]  /*1590*/  UIADD3 UR5, UPT, UPT, UR14, -0x1, URZ ;  /* 0xffffffff0e057890 */ /* 0x000fe4000fffe0ff */
[----:B------:R-:W-:-:S03]  /*15a0*/  UIADD3 UR7, UPT, UPT, UR15, -UR14, URZ ;  /* 0x8000000e0f077290 */ /* 0x000fc6000fffe0ff */
[----:B------:R-:W-:-:S04]  /*15b0*/  @UP1 UIADD3 UR5, UPT, UPT, UR14, URZ, URZ ;  /* 0x000000ff0e051290 */ /* 0x000fc8000fffe0ff */
[----:B----4-:R-:W-:-:S12]  /*15c0*/  UIADD3 UR5, UPT, UPT, UR5, 0x1, URZ ;  /* 0x0000000105057890 */ /* 0x010fd8000fffe0ff */
.L_x_36:
[----:B------:R-:W-:Y:S01]  /*15d0*/  UISETP.NE.AND UP0, UPT, UR39, URZ, UPT ;  /* 0x000000ff2700728c */ /* 0x000fe2000bf05270 */
[----:B------:R-:W1:Y:S08]  /*15e0*/  S2UR UR39, SR_CgaCtaId ;  /* 0x00000000002779c3 */ /* 0x000e700000008800 */
[----:B------:R-:W-:Y:S05]  /*15f0*/  BRA.U UP0, `(.L_x_19) ;  /* 0x0000000100347547 */ /* 0x000fea000b800000 */
[----:B------:R-:W4:Y:S01]  /*1600*/  S2R R4, SR_CgaCtaId ;  /* 0x0000000000047919 */ /* 0x000f220000008800 */
[----:B------:R-:W-:-:S04]  /*1610*/  MOV R5, 0x400 ;  /* 0x0000040000057802 */ /* 0x000fc80000000f00 */
[----:B----4-:R-:W-:Y:S02]  /*1620*/  LEA R4, R4, R5, 0x18 ;  /* 0x0000000504047211 */ /* 0x010fe400078ec0ff */
[----:B------:R-:W-:-:S03]  /*1630*/  SHF.L.U32 R5, R12, 0x1f, RZ ;  /* 0x0000001f0c057819 */ /* 0x000fc600000006ff */
[----:B------:R-:W-:-:S04]  /*1640*/  IMAD R4, R13, 0x8, R4 ;  /* 0x000000080d047824 */ /* 0x000fc800078e0204 */
[----:B------:R-:W4:Y:S02]  /*1650*/  SYNCS.PHASECHK.TRANS64.TRYWAIT P0, [R4+URZ+0x140], R5 ;  /* 0x00014005040075a7 */ /* 0x000f2400080011ff */
[----:B----4-:R-:W-:Y:S05]  /*1660*/  @!P0 BRA `(.L_x_20) ;  /* 0x0000004800688947 */ /* 0x010fea0003800000 */
.L_x_98:
[----:B------:R1:W-:Y:S01]  /*1670*/  SYNCS.ARRIVE.TRANS64.A1T0 RZ, [R4+URZ+0x130], RZ ;  /* 0x000130ff04ff79a7 */ /* 0x0003e200081000ff */
[----:B------:R-:W-:-:S05]  /*1680*/  VIADD R13, R13, 0x1 ;  /* 0x000000010d0d7836 */ /* 0x000fca0000000000 */
[----:B------:R-:W-:-:S04]  /*1690*/  ISETP.NE.AND P0, PT, R13, 0x2, PT ;  /* 0x000000020d00780c */ /* 0x000fc80003f05270 */
[----:B----4-:R-:W-:Y:S02]  /*16a0*/  SEL R5, RZ, 0x1, P0 ;  /* 0x00000001ff057807 */ /* 0x010fe40000000000 */
[----:B------:R-:W-:Y:S02]  /*16b0*/  SEL R13, R13, RZ, P0 ;  /* 0x000000ff0d0d7207 */ /* 0x000fe40000000000 */
[----:B------:R-:W-:-:S07]  /*16c0*/  LOP3.LUT R12, R12, R5, RZ, 0x3c, !PT ;  /* 0x000000050c0c7212 */ /* 0x000fce00078e3cff */
.L_x_19:
[----:B------:R-:W-:Y:S01]  /*16d0*/  UMOV UR4, 0x400 ;  /* 0x0000040000047882 */ /* 0x000fe20000000000 */
[----:B-1----:R-:W-:Y:S01]  /*16e0*/  SHF.L.U32 R4, R16, 0x1f, RZ ;  /* 0x0000001f10047819 */ /* 0x002fe200000006ff */
[----:B------:R-:W-:Y:S01]  /*16f0*/  ULEA UR4, UR39, UR4, 0x18 ;  /* 0x0000000427047291 */ /* 0x000fe2000f8ec0ff */
[----:B------:R-:W-:Y:S01]  /*1700*/  R2UR UR35, R41 ;  /* 0x00000000292372ca */ /* 0x000fe200000e0000 */
[----:B------:R-:W-:Y:S01]  /*1710*/  UISETP.GE.U32.AND UP0, UPT, UR13, 0x1ff, UPT ;  /* 0x000001ff0d00788c */ /* 0x000fe2000bf06070 */
[----:B------:R-:W-:Y:S01]  /*1720*/  R2UR UR19, R39 ;  /* 0x00000000271372ca */ /* 0x000fe200000e0000 */
[----:B------:R-:W-:Y:S01]  /*1730*/  ULEA UR8, UR6, UR4, 0x3 ;  /* 0x0000000406087291 */ /* 0x000fe2000f8e18ff */
[----:B------:R-:W-:-:S08]  /*1740*/  UMOV UR29, URZ ;  /* 0x000000ff001d7c82 */ /* 0x000fd00008000000 */
[----:B------:R1:W4:Y:S01]  /*1750*/  SYNCS.PHASECHK.TRANS64.TRYWAIT P0, [UR8+0x58], R4 ;  /* 0x00005804ff0075a7 */ /* 0x0003220008001108 */
[----:B------:R-:W-:Y:S02]  /*1760*/  USHF.L.U32 UR35, UR35, 0x6, URZ ;  /* 0x0000000623237899 */ /* 0x000fe400080006ff */
[----:B------:R-:W-:Y:S01]  /*1770*/  USHF.L.U32 UR19, UR19, 0x4, URZ ;  /* 0x0000000413137899 */ /* 0x000fe200080006ff */
[----:B------:R-:W-:Y:S11]  /*1780*/  BRA.U !UP0, `(.L_x_21) ;  /* 0x0000000108d87547 */ /* 0x000ff6000b800000 */
[----:B------:R-:W-:Y:S01]  /*1790*/  UMOV UR21, URZ ;  /* 0x000000ff00157c82 */ /* 0x000fe20008000000 */
[----:B------:R-:W-:-:S05]  /*17a0*/  UMOV UR37, UR6 ;  /* 0x0000000600257c82 */ /* 0x000fca0008000000 */
.L_x_26:
[----:B-1----:R-:W-:Y:S01]  /*17b0*/  ULEA UR33, UR37, UR4, 0x3 ;  /* 0x0000000425217291 */ /* 0x002fe2000f8e18ff */
[----:B----4-:R-:W-:Y:S01]  /*17c0*/  @!P5 MOV R5, 0x5000 ;  /* 0x000050000005d802 */ /* 0x010fe20000000f00 */
[----:B----4-:R-:W-:Y:S10]  /*17d0*/  @P0 BRA `(.L_x_22) ;  /* 0x00000000000c0947 */ /* 0x010ff40003800000 */
[----:B------:R-:W-:-:S04]  /*17e0*/  SHF.L.U32 R7, R16, 0x1f, RZ ;  /* 0x0000001f10077819 */ /* 0x000fc800000006ff */
[----:B------:R-:W4:Y:S02]  /*17f0*/  SYNCS.PHASECHK.TRANS64.TRYWAIT P0, [UR33+0x58], R7 ;  /* 0x00005807ff0075a7 */ /* 0x000f240008001121 */
[----:B----4-:R-:W-:Y:S05]  /*1800*/  @!P0 BRA `(.L_x_23) ;  /* 0x0000004800148947 */ /* 0x010fea0003800000 */
.L_x_22:
[----:B------:R4:W-:Y:S01]  /*1810*/  @!P5 SYNCS.ARRIVE.TRANS64 RZ, [UR33], R5 ;  /* 0x00000005ffffd9a7 */ /* 0x0009e20008000021 */
[----:B------:R-:W-:Y:S04]  /*1820*/  BSSY.RECONVERGENT B0, `(.L_x_24) ;  /* 0x0000003000007945 */ /* 0x000fe80003800200 */
[----:B------:R-:W-:Y:S05]  /*1830*/  @P4 BRA `(.L_x_25) ;  /* 0x0000000000044947 */ /* 0x000fea0003800000 */
[----:B------:R-:W-:Y:S05]  /*1840*/  BPT.TRAP 0x1 ;  /* 0x000000040000795c */ /* 0x000fea0000300000 */
.L_x_25:
[----:B------:R-:W-:Y:S05]  /*1850*/  BSYNC.RECONVERGENT B0 ;  /* 0x0000000000007941 */ /* 0x000fea0003800200 */
.L_x_24:
[----:B------:R-:W-:Y:S02]  /*1860*/  UIADD3 UR6, UPT, UPT, UR37, 0x1, URZ ;  /* 0x0000000125067890 */ /* 0x000fe4000fffe0ff */
[----:B------:R-:W-:Y:S02]  /*1870*/  ULEA UR24, UR37, UR4, 0xe ;  /* 0x0000000425187291 */ /* 0x000fe4000f8e70ff */
[----:B------:R-:W-:Y:S02]  /*1880*/  UISETP.NE.AND UP0, UPT, UR6, 0xb, UPT ;  /* 0x0000000b0600788c */ /* 0x000fe4000bf05270 */
[----:B------:R-:W-:Y:S02]  /*1890*/  UIADD3 UR42, UP1, UPT, UR22, 0x80, URZ ;  /* 0x00000080162a7890 */ /* 0x000fe4000ff3e0ff */
[----:B------:R-:W-:Y:S02]  /*18a0*/  USEL UR9, URZ, 0x1, UP0 ;  /* 0x00000001ff097887 */ /* 0x000fe40008000000 */
[----:B------:R-:W-:-:S02]  /*18b0*/  USEL UR6, UR6, URZ, UP0 ;  /* 0x000000ff06067287 */ /* 0x000fc40008000000 */
[----:B------:R-:W-:Y:S02]  /*18c0*/  USHF.L.U32 UR34, UR21, 0x8, URZ ;  /* 0x0000000815227899 */ /* 0x000fe400080006ff */
[----:B------:R-:W-:Y:S01]  /*18d0*/  ULEA UR8, UR6, UR4, 0x3 ;  /* 0x0000000406087291 */ /* 0x000fe2000f8e18ff */
[----:B------:R-:W-:Y:S01]  /*18e0*/  LOP3.LUT R16, R16, UR9, RZ, 0x3c, !PT ;  /* 0x0000000910107c12 */ /* 0x000fe2000f8e3cff */
[----:B------:R-:W-:Y:S02]  /*18f0*/  UIADD3 UR40, UP0, UPT, UR22, 0x180, URZ ;  /* 0x0000018016287890 */ /* 0x000fe4000ff1e0ff */
[----:B------:R-:W-:Y:S01]  /*1900*/  UIADD3.X UR43, UPT, UPT, URZ, UR23, URZ, UP1, !UPT ;  /* 0x00000017ff2b7290 */ /* 0x000fe20008ffe4ff */
[----:B-1----:R-:W-:Y:S01]  /*1910*/  SHF.L.U32 R4, R16, 0x1f, RZ ;  /* 0x0000001f10047819 */ /* 0x002fe200000006ff */
[----:B------:R-:W-:Y:S02]  /*1920*/  UIADD3 UR32, UPT, UPT, UR24, 0xa80, URZ ;  /* 0x00000a8018207890 */ /* 0x000fe4000fffe0ff */
[----:B------:R-:W-:Y:S01]  /*1930*/  UIADD3 UR26, UPT, UPT, UR34, 0x80, URZ ;  /* 0x00000080221a7890 */ /* 0x000fe2000fffe0ff */
[----:B------:R1:W1:Y:S01]  /*1940*/  SYNCS.PHASECHK.TRANS64.TRYWAIT P0, [UR8+0x58], R4 ;  /* 0x00005804ff0075a7 */ /* 0x0002620008001108 */
[----:B------:R-:W-:-:S02]  /*1950*/  ULEA UR8, UR37, UR4, 0xc ;  /* 0x0000000425087291 */ /* 0x000fc4000f8e60ff */
[----:B------:R-:W-:Y:S02]  /*1960*/  UIADD3 UR24, UPT, UPT, UR24, 0x2a80, URZ ;  /* 0x00002a8018187890 */ /* 0x000fe4000fffe0ff */
[----:B------:R-:W-:Y:S02]  /*1970*/  UIADD3.X UR41, UPT, UPT, URZ, UR23, URZ, UP0, !UPT ;  /* 0x00000017ff297290 */ /* 0x000fe400087fe4ff */
[----:B------:R-:W-:Y:S02]  /*1980*/  UIADD3 UR16, UPT, UPT, UR8, 0x2ca80, URZ ;  /* 0x0002ca8008107890 */ /* 0x000fe4000fffe0ff */
[----:B------:R-:W-:Y:S01]  /*1990*/  UIADD3 UR8, UPT, UPT, UR8, 0x2d280, URZ ;  /* 0x0002d28008087890 */ /* 0x000fe2000fffe0ff */
[----:B------:R-:W-:Y:S01]  /*19a0*/  UMOV UR30, 0x0 ;  /* 0x00000000001e7882 */ /* 0x000fe20000000000 */
[----:B------:R-:W-:Y:S01]  /*19b0*/  UMOV UR31, 0x10000000 ;  /* 0x10000000001f7882 */ /* 0x000fe20000000000 */
[----:B------:R-:W-:Y:S01]  /*19c0*/  UMOV UR25, UR33 ;  /* 0x0000002100197c82 */ /* 0x000fe20008000000 */
[----:B------:R-:W-:Y:S01]  /*19d0*/  UMOV UR27, UR35 ;  /* 0x00000023001b7c82 */ /* 0x000fe20008000000 */
[----:B------:R-:W-:Y:S01]  /*19e0*/  UMOV UR28, UR36 ;  /* 0x00000024001c7c82 */ /* 0x000fe20008000000 */
[----:B------:R-:W-:Y:S01]  /*19f0*/  UMOV UR17, UR33 ;  /* 0x0000002100117c82 */ /* 0x000fe20008000000 */
[----:B------:R-:W-:Y:S01]  /*1a00*/  UMOV UR20, UR36 ;  /* 0x0000002400147c82 */ /* 0x000fe20008000000 */
[----:B------:R-:W-:Y:S01]  /*1a10*/  UMOV UR18, UR34 ;  /* 0x0000002200127c82 */ /* 0x000fe20008000000 */
[----:B------:R1:W-:Y:S01]  /*1a20*/  UTMALDG.3D [UR32], [UR42], desc[UR30] ;  /* 0x00001e202a0075b4 */ /* 0x0003e20008011000 */
[----:B------:R-:W-:Y:S01]  /*1a30*/  UMOV UR11, UR19 ;  /* 0x00000013000b7c82 */ /* 0x000fe20008000000 */
[----:B------:R-:W-:Y:S01]  /*1a40*/  UMOV UR12, UR36 ;  /* 0x00000024000c7c82 */ /* 0x000fe20008000000 */
[----:B------:R-:W-:Y:S01]  /*1a50*/  UMOV UR9, UR33 ;  /* 0x0000002100097c82 */ /* 0x000fe20008000000 */
[----:B------:R-:W-:Y:S01]  /*1a60*/  UMOV UR10, UR26 ;  /* 0x0000001a000a7c82 */ /* 0x000fe20008000000 */
[----:B------:R-:W-:Y:S01]  /*1a70*/  UIADD3 UR21, UPT, UPT, UR21, 0x1, URZ ;  /* 0x0000000115157890 */ /* 0x000fe2000fffe0ff */
[----:B------:R-:W-:Y:S01]  /*1a80*/  UMOV UR29, UR5 ;  /* 0x00000005001d7c82 */ /* 0x000fe20008000000 */
[----:B------:R1:W-:Y:S02]  /*1a90*/  UTMALDG.3D [UR24], [UR42], desc[UR30] ;  /* 0x00001e182a0075b4 */ /* 0x0003e40008011000 */
[----:B------:R-:W-:Y:S01]  /*1aa0*/  UISETP.NE.AND UP0, UPT, UR21, UR5, UPT ;  /* 0x000000051500728c */ /* 0x000fe2000bf05270 */
[----:B------:R-:W-:Y:S01]  /*1ab0*/  UMOV UR37, UR6 ;  /* 0x0000000600257c82 */ /* 0x000fe20008000000 */
[----:B------:R1:W-:Y:S01]  /*1ac0*/  UTMALDG.3D [UR16], [UR40], desc[UR30] ;  /* 0x00001e10280075b4 */ /* 0x0003e20008011000 */
[----:B------:R1:W-:Y:S06]  /*1ad0*/  UTMALDG.3D [UR8], [UR40], desc[UR30] ;  /* 0x00001e08280075b4 */ /* 0x0003ec0008011000 */
[----:B------:R-:W-:Y:S05]  /*1ae0*/  BRA.U UP0, `(.L_x_26) ;  /* 0xfffffffd00307547 */ /* 0x000fea000b83ffff */
.L_x_21:
[----:B-1----:R-:W-:Y:S01]  /*1af0*/  ULEA UR8, UR6, UR4, 0x3 ;  /* 0x0000000406087291 */ /* 0x002fe2000f8e18ff */
[----:B------:R-:W-:Y:S01]  /*1b00*/  SHF.L.U32 R4, R16, 0x1f, RZ ;  /* 0x0000001f10047819 */ /* 0x000fe200000006ff */
[----:B------:R-:W-:Y:S01]  /*1b10*/  @!P1 SYNCS.ARRIVE.TRANS64.A1T0 RZ, [UR4+0xc8], RZ ;  /* 0x0000c8ffffff99a7 */ /* 0x000fe20008100004 */
[----:B------:R-:W-:-:S06]  /*1b20*/  UISETP.GT.AND UP0, UPT, UR15, UR14, UPT ;  /* 0x0000000e0f00728c */ /* 0x000fcc000bf04270 */
[----:B----4-:R1:W4:Y:S03]  /*1b30*/  SYNCS.PHASECHK.TRANS64.TRYWAIT P0, [UR8+0x58], R4 ;  /* 0x00005804ff0075a7 */ /* 0x0103260008001108 */
[----:B------:R-:W-:Y:S05]  /*1b40*/  BRA.U !UP0, `(.L_x_27) ;  /* 0x0000000108d47547 */ /* 0x000fea000b800000 */
[----:B------:R-:W-:Y:S01]  /*1b50*/  UIADD3 UR21, UPT, UPT, UR7, UR29, URZ ;  /* 0x0000001d07157290 */ /* 0x000fe2000fffe0ff */
[----:B------:R-:W-:-:S11]  /*1b60*/  UMOV UR37, UR6 ;  /* 0x0000000600257c82 */ /* 0x000fd60008000000 */
.L_x_32:
[----:B-1----:R-:W-:Y:S01]  /*1b70*/  ULEA UR33, UR37, UR4, 0x3 ;  /* 0x0000000425217291 */ /* 0x002fe2000f8e18ff */
[----:B----4-:R-:W-:Y:S01]  /*1b80*/  @!P5 MOV R5, 0x5000 ;  /* 0x000050000005d802 */ /* 0x010fe20000000f00 */
[----:B----4-:R-:W-:Y:S10]  /*1b90*/  @P0 BRA `(.L_x_28) ;  /* 0x00000000000c0947 */ /* 0x010ff40003800000 */
[----:B------:R-:W-:-:S04]  /*1ba0*/  SHF.L.U32 R7, R16, 0x1f, RZ ;  /* 0x0000001f10077819 */ /* 0x000fc800000006ff */
[----:B------:R-:W4:Y:S02]  /*1bb0*/  SYNCS.PHASECHK.TRANS64.TRYWAIT P0, [UR33+0x58], R7 ;  /* 0x00005807ff0075a7 */ /* 0x000f240008001121 */
[----:B----4-:R-:W-:Y:S05]  /*1bc0*/  @!P0 BRA `(.L_x_29) ;  /* 0x00000044003c8947 */ /* 0x010fea0003800000 */
.L_x_28:
[----:B------:R4:W-:Y:S01]  /*1bd0*/  @!P5 SYNCS.ARRIVE.TRANS64 RZ, [UR33], R5 ;  /* 0x00000005ffffd9a7 */ /* 0x0009e20008000021 */
[----:B------:R-:W-:Y:S04]  /*1be0*/  BSSY.RECONVERGENT B0, `(.L_x_30) ;  /* 0x0000003000007945 */ /* 0x000fe80003800200 */
[----:B------:R-:W-:Y:S05]  /*1bf0*/  @P4 BRA `(.L_x_31) ;  /* 0x0000000000044947 */ /* 0x000fea0003800000 */
[----:B------:R-:W-:Y:S05]  /*1c00*/  BPT.TRAP 0x1 ;  /* 0x000000040000795c */ /* 0x000fea0000300000 */
.L_x_31:
[----:B------:R-:W-:Y:S05]  /*1c10*/  BSYNC.RECONVERGENT B0 ;  /* 0x0000000000007941 */ /* 0x000fea0003800200 */
.L_x_30:
        /* <DEDUP_REMOVED lines=32> */
[----:B------:R-:W-:Y:S01]  /*1e20*/  UMOV UR10, UR26 ;  /* 0x0000001a000a7c82 */ /* 0x000fe20008000000 */
[----:B------:R-:W-:Y:S01]  /*1e30*/  UIADD3 UR29, UPT, UPT, UR29, 0x1, URZ ;  /* 0x000000011d1d7890 */ /* 0x000fe2000fffe0ff */
[----:B------:R1:W-:Y:S01]  /*1e40*/  UTMALDG.3D [UR24], [UR42], desc[UR30] ;  /* 0x00001e182a0075b4 */ /* 0x0003e20008011000 */
[----:B------:R-:W-:-:S02]  /*1e50*/  UMOV UR37, UR6 ;  /* 0x0000000600257c82 */ /* 0x000fc40008000000 */
[----:B------:R-:W-:Y:S01]  /*1e60*/  UISETP.NE.AND UP0, UPT, UR29, UR21, UPT ;  /* 0x000000151d00728c */ /* 0x000fe2000bf05270 */
[----:B------:R1:W-:Y:S01]  /*1e70*/  UTMALDG.3D [UR16], [UR40], desc[UR30] ;  /* 0x00001e10280075b4 */ /* 0x0003e20008011000 */
[----:B------:R1:W-:Y:S07]  /*1e80*/  UTMALDG.3D [UR8], [UR40], desc[UR30] ;  /* 0x00001e08280075b4 */ /* 0x0003ee0008011000 */
[----:B------:R-:W-:Y:S05]  /*1e90*/  BRA.U UP0, `(.L_x_32) ;  /* 0xfffffffd00347547 */ /* 0x000fea000b83ffff */
.L_x_27:
[C---:B------:R-:W-:Y:S01]  /*1ea0*/  LEA R8, R15.reuse, UR4, 0x3 ;  /* 0x000000040f087c11 */ /* 0x040fe2000f8e18ff */
[----:B------:R-:W-:Y:S01]  /*1eb0*/  NOP ;  /* 0x0000000000007918 */ /* 0x000fe20000000000 */
[----:B----4-:R-:W-:Y:S02]  /*1ec0*/  SHF.L.U32 R5, R14, 0x1f, RZ ;  /* 0x0000001f0e057819 */ /* 0x010fe400000006ff */
[----:B-1----:R-:W-:Y:S02]  /*1ed0*/  LEA R4, R15, UR4, 0x4 ;  /* 0x000000040f047c11 */ /* 0x002fe4000f8e20ff */
[----:B------:R-:W1:Y:S02]  /*1ee0*/  SYNCS.PHASECHK.TRANS64.TRYWAIT P0, [R8+URZ+0xd0], R5 ;  /* 0x0000d005080075a7 */ /* 0x000e6400080011ff */
[----:B-1----:R-:W-:Y:S05]  /*1ef0*/  @!P0 BRA `(.L_x_33) ;  /* 0x0000004000888947 */ /* 0x002fea0003800000 */
.L_x_101:
[----:B-1----:R-:W1:Y:S01]  /*1f00*/  LDS.128 R4, [R4+0x160] ;  /* 0x0001600004047984 */ /* 0x002e620000000c00 */
[----:B---3--:R-:W-:Y:S01]  /*1f10*/  ISETP.GE.AND P0, PT, R2, 0x1, PT ;  /* 0x000000010200780c */ /* 0x008fe20003f06270 */
[----:B------:R-:W-:Y:S01]  /*1f20*/  VIADD R8, R8, 0xe0 ;  /* 0x000000e008087836 */ /* 0x000fe20000000000 */
[----:B------:R-:W-:Y:S01]  /*1f30*/  @!PT LDS RZ, [RZ] ;  /* 0x00000000fffff984 */ /* 0x000fe20000000800 */
[----:B------:R-:W-:Y:S01]  /*1f40*/  @!PT LDS RZ, [RZ] ;  /* 0x00000000fffff984 */ /* 0x000fe20000000800 */
[----:B------:R-:W-:Y:S01]  /*1f50*/  @!PT LDS RZ, [RZ] ;  /* 0x00000000fffff984 */ /* 0x000fe20000000800 */
[----:B------:R-:W-:Y:S01]  /*1f60*/  @!PT LDS RZ, [RZ] ;  /* 0x00000000fffff984 */ /* 0x000fe20000000800 */
[----:B------:R3:W-:Y:S06]  /*1f70*/  MEMBAR.ALL.CTA ;  /* 0x0000000000007992 */ /* 0x0007ec0000008000 */
[----:B---3--:R-:W3:Y:S01]  /*1f80*/  FENCE.VIEW.ASYNC.S ;  /* 0x00000000000073c6 */ /* 0x008ee20000000000 */
[----:B------:R-:W-:-:S04]  /*1f90*/  PRMT R8, RZ, 0x654, R8 ;  /* 0x00000654ff087816 */ /* 0x000fc80000000008 */
[----:B---3--:R3:W-:Y:S01]  /*1fa0*/  SYNCS.ARRIVE.TRANS64.RED.A1T0 RZ, [R8+URZ], RZ ;  /* 0x000000ff08ff79a7 */ /* 0x0087e200081004ff */
[----:B-1----:R-:W-:-:S13]  /*1fb0*/  LOP3.LUT P2, RZ, R6, 0x1, RZ, 0xc0, !PT ;  /* 0x0000000106ff7812 */ /* 0x002fda000784c0ff */
[----:B------:R-:W-:Y:S01]  /*1fc0*/  @P2 SHF.R.U32.HI R9, RZ, 0x10, R5 ;  /* 0x00000010ff092819 */ /* 0x000fe20000011605 */
[----:B------:R-:W-:Y:S01]  /*1fd0*/  VOTEU.ANY UP0, P2 ;  /* 0x0000000000ff7886 */ /* 0x000fe20001000100 */
[----:B------:R-:W-:Y:S02]  /*1fe0*/  @P2 MOV R11, R4 ;  /* 0x00000004000b2202 */ /* 0x000fe40000000f00 */
[----:B------:R-:W-:Y:S02]  /*1ff0*/  @P2 R2UR.BROADCAST UR8, R9 ;  /* 0x00000000090822ca */ /* 0x000fe400008e0000 */
[----:B------:R-:W-:-:S11]  /*2000*/  @P2 LOP3.LUT R10, R5, 0xffff, RZ, 0xc0, !PT ;  /* 0x0000ffff050a2812 */ /* 0x000fd600078ec0ff */
[----:B------:R-:W-:Y:S01]  /*2010*/  @UP0 UMOV UR36, UR8 ;  /* 0x0000000800240c82 */ /* 0x000fe20008000000 */
[----:B---3--:R-:W-:Y:S05]  /*2020*/  @!P0 BRA `(.L_x_34) ;  /* 0x0000000000b88947 */ /* 0x008fea0003800000 */
[----:B------:R-:W2:Y:S01]  /*2030*/  LDC.64 R6, c[0x0][0xb18] ;  /* 0x0002c600ff067b82 */ /* 0x000ea20000000a00 */
[----:B------:R-:W-:-:S07]  /*2040*/  ISETP.NE.AND P3, PT, R2, 0x1, PT ;  /* 0x000000010200780c */ /* 0x000fce0003f65270 */
[----:B------:R-:W1:Y:S08]  /*2050*/  LDC.64 R8, c[0x0][0xb10] ;  /* 0x0002c400ff087b82 */ /* 0x000e700000000a00 */
[----:B------:R-:W3:Y:S08]  /*2060*/  LDC R17, c[0x0][0xb20] ;  /* 0x0002c800ff117b82 */ /* 0x000ef00000000800 */
[----:B------:R-:W4:Y:S01]  /*2070*/  LDC R18, c[0x0][0xb0c] ;  /* 0x0002c300ff127b82 */ /* 0x000f220000000800 */
[----:B--2---:R-:W-:Y:S01]  /*2080*/  IMAD.HI.U32 R22, R0, R7, RZ ;  /* 0x0000000700167227 */ /* 0x004fe200078e00ff */
[----:B------:R-:W-:-:S06]  /*2090*/  ISETP.NE.AND P0, PT, R6, 0x1, PT ;  /* 0x000000010600780c */ /* 0x000fcc0003f05270 */
[----:B------:R-:W2:Y:S01]  /*20a0*/  LDC.64 R4, c[0x0][0xb28] ;  /* 0x0002ca00ff047b82 */ /* 0x000ea20000000a00 */
[----:B-1----:R-:W-:-:S04]  /*20b0*/  IMAD.HI.U32 R20, R3, R8, RZ ;  /* 0x0000000803147227 */ /* 0x002fc800078e00ff */
[----:B------:R-:W-:Y:S01]  /*20c0*/  IMAD.HI.U32 R24, R11, R8, RZ ;  /* 0x000000080b187227 */ /* 0x000fe200078e00ff */
[----:B------:R-:W-:Y:S02]  /*20d0*/  SHF.R.U32.HI R20, RZ, R9, R20 ;  /* 0x00000009ff147219 */ /* 0x000fe40000011614 */
[----:B---3--:R-:W-:Y:S01]  /*20e0*/  SHF.R.U32.HI R19, RZ, R17, R22 ;  /* 0x00000011ff137219 */ /* 0x008fe20000011616 */
[----:B------:R-:W-:Y:S01]  /*20f0*/  IMAD.HI.U32 R22, R10, R7, RZ ;  /* 0x000000070a167227 */ /* 0x000fe200078e00ff */
[----:B------:R-:W-:Y:S02]  /*2100*/  SHF.R.U32.HI R24, RZ, R9, R24 ;  /* 0x00000009ff187219 */ /* 0x000fe40000011618 */
[----:B------:R-:W-:Y:S02]  /*2110*/  SEL R19, R0, R19, !P0 ;  /* 0x0000001300137207 */ /* 0x000fe40004000000 */
[----:B------:R-:W-:Y:S02]  /*2120*/  SHF.R.U32.HI R17, RZ, R17, R22 ;  /* 0x00000011ff117219 */ /* 0x000fe40000011616 */
[----:B----4-:R-:W-:-:S02]  /*2130*/  ISETP.NE.AND P1, PT, R18, 0x1, PT ;  /* 0x000000011200780c */ /* 0x010fc40003f25270 */
[----:B------:R-:W-:Y:S02]  /*2140*/  SEL R17, R10, R17, !P0 ;  /* 0x000000110a117207 */ /* 0x000fe40004000000 */
[----:B------:R-:W-:Y:S02]  /*2150*/  SEL R21, R3, R20, !P1 ;  /* 0x0000001403157207 */ /* 0x000fe40004800000 */
[----:B------:R-:W-:Y:S01]  /*2160*/  SEL R7, R11, R24, !P1 ;  /* 0x000000180b077207 */ /* 0x000fe20004800000 */
[----:B--2---:R-:W-:Y:S01]  /*2170*/  IMAD.HI.U32 R20, R19, R4, RZ ;  /* 0x0000000413147227 */ /* 0x004fe200078e00ff */
[----:B------:R-:W-:-:S03]  /*2180*/  IADD3 R9, PT, PT, -R17, RZ, RZ ;  /* 0x000000ff11097210 */ /* 0x000fc60007ffe1ff */
[----:B------:R-:W-:Y:S01]  /*2190*/  IMAD.HI.U32 R8, R21, R4, RZ ;  /* 0x0000000415087227 */ /* 0x000fe200078e00ff */
[----:B------:R-:W-:-:S03]  /*21a0*/  @P3 SHF.R.U32.HI R19, RZ, R5, R20 ;  /* 0x00000005ff133219 */ /* 0x000fc60000011614 */
[----:B------:R-:W-:Y:S01]  /*21b0*/  IMAD R9, R6, R9, R10 ;  /* 0x0000000906097224 */ /* 0x000fe200078e020a */
        /* <DEDUP_REMOVED lines=8> */
[----:B------:R-:W-:-:S04]  /*2240*/  @!P0 IMAD.HI.U32 R20, R7, R4, RZ ;  /* 0x0000000407148227 */ /* 0x000fc800078e00ff */
[----:B------:R-:W-:Y:S01]  /*2250*/  IMAD.MOV R4, RZ, RZ, -R8 ;  /* 0x000000ffff047224 */ /* 0x000fe200078e0a08 */
[----:B------:R-:W-:-:S03]  /*2260*/  @!P0 SHF.R.U32.HI R20, RZ, R5, R20 ;  /* 0x00000005ff148219 */ /* 0x000fc60000011614 */
[----:B------:R-:W-:Y:S01]  /*2270*/  IMAD R4, R2, R4, R17 ;  /* 0x0000000402047224 */ /* 0x000fe200078e0211 */
[----:B------:R-:W-:-:S05]  /*2280*/  @!P0 SEL R5, R7, R20, !P3 ;  /* 0x0000001407058207 */ /* 0x000fca0005800000 */
[--C-:B------:R-:W-:Y:S02]  /*2290*/  @!P0 IMAD.IADD R8, R8, 0x1, -R5.reuse ;  /* 0x0000000108088824 */ /* 0x100fe400078e0a05 */
[----:B------:R-:W-:Y:S01]  /*22a0*/  @!P0 IMAD R5, R4, R21, R5 ;  /* 0x0000001504058224 */ /* 0x000fe200078e0205 */
[----:B------:R-:W-:Y:S01]  /*22b0*/  IADD3 R4, PT, PT, -R7, RZ, RZ ;  /* 0x000000ff07047210 */ /* 0x000fe20007ffe1ff */
[----:B------:R-:W-:Y:S02]  /*22c0*/  @!P0 IMAD R17, R2, R8, R7 ;  /* 0x0000000802118224 */ /* 0x000fe400078e0207 */
[----:B------:R-:W-:Y:S02]  /*22d0*/  @!P0 IMAD.MOV.U32 R7, RZ, RZ, R5 ;  /* 0x000000ffff078224 */ /* 0x000fe400078e0005 */
[----:B------:R-:W-:Y:S02]  /*22e0*/  IMAD R4, R18, R4, R11 ;  /* 0x0000000412047224 */ /* 0x000fe400078e020b */
[----:B------:R-:W-:-:S02]  /*22f0*/  IMAD R10, R17, R6, R9 ;  /* 0x00000006110a7224 */ /* 0x000fc400078e0209 */
[----:B------:R-:W-:Y:S02]  /*2300*/  IMAD R11, R7, R18, R4 ;  /* 0x00000012070b7224 */ /* 0x000fe400078e0204 */
.L_x_34:
[----:B------:R-:W1:Y:S02]  /*2310*/  LDCU UR8, c[0x0][0xb30] ;  /* 0x00016600ff0877ac */ /* 0x000e640008000800 */
[----:B-1----:R-:W-:-:S09]  /*2320*/  UISETP.NE.AND UP0, UPT, UR8, 0x1, UPT ;  /* 0x000000010800788c */ /* 0x002fd2000bf05270 */
[----:B------:R-:W-:Y:S05]  /*2330*/  BRA.U UP0, `(.L_x_35) ;  /* 0x0000000100407547 */ /* 0x000fea000b800000 */
[----:B------:R-:W1:Y:S08]  /*2340*/  LDC.64 R6, c[0x0][0xb10] ;  /* 0x0002c400ff067b82 */ /* 0x000e700000000a00 */
[----:B------:R-:W3:Y:S08]  /*2350*/  LDC.64 R4, c[0x0][0xb18] ;  /* 0x0002c600ff047b82 */ /* 0x000ef00000000a00 */
[----:B------:R-:W4:Y:S08]  /*2360*/  LDC R8, c[0x0][0xb20] ;  /* 0x0002c800ff087b82 */ /* 0x000f300000000800 */
[----:B------:R-:W2:Y:S01]  /*2370*/  LDC R18, c[0x0][0xb0c] ;  /* 0x0002c300ff127b82 */ /* 0x000ea20000000800 */
[----:B-1----:R-:W-:-:S05]  /*2380*/  IMAD.HI.U32 R6, R11, R6, RZ ;  /* 0x000000060b067227 */ /* 0x002fca00078e00ff */
[----:B------:R-:W-:Y:S01]  /*2390*/  SHF.R.U32.HI R6, RZ, R7, R6 ;  /* 0x00000007ff067219 */ /* 0x000fe20000011606 */
[----:B---3--:R-:W-:Y:S01]  /*23a0*/  IMAD.HI.U32 R5, R10, R5, RZ ;  /* 0x000000050a057227 */ /* 0x008fe200078e00ff */
[----:B------:R-:W-:-:S04]  /*23b0*/  ISETP.NE.AND P0, PT, R4, 0x1, PT ;  /* 0x000000010400780c */ /* 0x000fc80003f05270 */
[----:B----4-:R-:W-:-:S04]  /*23c0*/  SHF.R.U32.HI R5, RZ, R8, R5 ;  /* 0x00000008ff057219 */ /* 0x010fc80000011605 */
[----:B------:R-:W-:Y:S02]  /*23d0*/  SEL R5, R10, R5, !P0 ;  /* 0x000000050a057207 */ /* 0x000fe40004000000 */
[----:B--2---:R-:W-:-:S04]  /*23e0*/  ISETP.NE.AND P1, PT, R18, 0x1, PT ;  /* 0x000000011200780c */ /* 0x004fc80003f25270 */
[----:B------:R-:W-:-:S05]  /*23f0*/  SEL R6, R11, R6, !P1 ;  /* 0x000000060b067207 */ /* 0x000fca0004800000 */
[----:B------:R-:W-:Y:S02]  /*2400*/  IMAD.IADD R7, R5, 0x1, -R6 ;  /* 0x0000000105077824 */ /* 0x000fe400078e0a06 */
[----:B------:R-:W-:Y:S02]  /*2410*/  IMAD.IADD R5, R6, 0x1, -R5 ;  /* 0x0000000106057824 */ /* 0x000fe400078e0a05 */
[----:B------:R-:W-:Y:S02]  /*2420*/  IMAD R11, R7, R18, R11 ;  /* 0x00000012070b7224 */ /* 0x000fe400078e020b */
[----:B------:R-:W-:-:S07]  /*2430*/  IMAD R10, R5, R4, R10 ;  /* 0x00000004050a7224 */ /* 0x000fce00078e020a */
.L_x_35:
[----:B------:R-:W-:Y:S01]  /*2440*/  VIADD R15, R15, 0x1 ;  /* 0x000000010f0f7836 */ /* 0x000fe20000000000 */
[----:B------:R-:W-:Y:S01]  /*2450*/  PLOP3.LUT P1, PT, PT, PT, PT, 0x80, 0x8 ;  /* 0x000000000008781c */ /* 0x000fe20003f2f070 */
[----:B------:R-:W-:Y:S02]  /*2460*/  IMAD.IADD R41, R11, 0x1, R38 ;  /* 0x000000010b297824 */ /* 0x000fe400078e0226 */
[----:B------:R-:W-:Y:S01]  /*2470*/  IMAD.IADD R39, R10, 0x1, R29 ;  /* 0x000000010a277824 */ /* 0x000fe200078e021d */
[----:B------:R-:W-:-:S04]  /*2480*/  ISETP.NE.AND P0, PT, R15, 0x2, PT ;  /* 0x000000020f00780c */ /* 0x000fc80003f05270 */
[----:B------:R-:W-:Y:S02]  /*2490*/  SEL R5, RZ, 0x1, P0 ;  /* 0x00000001ff057807 */ /* 0x000fe40000000000 */
[----:B------:R-:W-:Y:S02]  /*24a0*/  SEL R15, R15, RZ, P0 ;  /* 0x000000ff0f0f7207 */ /* 0x000fe40000000000 */
[----:B------:R-:W-:Y:S01]  /*24b0*/  LOP3.LUT R14, R14, R5, RZ, 0x3c, !PT ;  /* 0x000000050e0e7212 */ /* 0x000fe200078e3cff */
[----:B------:R-:W-:Y:S06]  /*24c0*/  @P2 BRA `(.L_x_36) ;  /* 0xfffffff000402947 */ /* 0x000fec000383ffff */
[----:B------:R-:W-:Y:S01]  /*24d0*/  UIADD3 UR4, UPT, UPT, UR4, 0x58, URZ ;  /* 0x0000005804047890 */ /* 0x000fe2000fffe0ff */
[----:B--2---:R-:W-:-:S03]  /*24e0*/  SHF.L.U32 R3, R16, 0x1f, RZ ;  /* 0x0000001f10037819 */ /* 0x004fc600000006ff */
[----:B------:R-:W-:-:S09]  /*24f0*/  ULEA UR5, UR6, UR4, 0x3 ;  /* 0x0000000406057291 */ /* 0x000fd2000f8e18ff */
[----:B------:R-:W1:Y:S02]  /*2500*/  SYNCS.PHASECHK.TRANS64.TRYWAIT P0, [UR5], R3 ;  /* 0x00000003ff0075a7 */ /* 0x000e640008001105 */
[----:B-1----:R-:W-:Y:S05]  /*2510*/  @!P0 BRA `(.L_x_37) ;  /* 0x0000003c00148947 */ /* 0x002fea0003800000 */
.L_x_103:
[----:B------:R-:W-:-:S04]  /*2520*/  UIADD3 UR6, UPT, UPT, UR6, 0x1, URZ ;  /* 0x0000000106067890 */ /* 0x000fc8000fffe0ff */
[----:B------:R-:W-:-:S04]  /*2530*/  UISETP.NE.AND UP0, UPT, UR6, 0xb, UPT ;  /* 0x0000000b0600788c */ /* 0x000fc8000bf05270 */
[----:B------:R-:W-:Y:S02]  /*2540*/  USEL UR7, URZ, 0x1, UP0 ;  /* 0x00000001ff077887 */ /* 0x000fe40008000000 */
[----:B------:R-:W-:-:S04]  /*2550*/  USEL UR6, UR6, URZ, UP0 ;  /* 0x000000ff06067287 */ /* 0x000fc80008000000 */
[----:B------:R-:W-:Y:S01]  /*2560*/  ULEA UR5, UR6, UR4, 0x3 ;  /* 0x0000000406057291 */ /* 0x000fe2000f8e18ff */
[----:B------:R-:W-:-:S04]  /*2570*/  LOP3.LUT R2, R16, UR7, RZ, 0x3c, !PT ;  /* 0x0000000710027c12 */ /* 0x000fc8000f8e3cff */
[----:B-1----:R-:W-:-:S04]  /*2580*/  SHF.L.U32 R3, R2, 0x1f, RZ ;  /* 0x0000001f02037819 */ /* 0x002fc800000006ff */
[----:B------:R-:W1:Y:S02]  /*2590*/  SYNCS.PHASECHK.TRANS64.TRYWAIT P0, [UR5], R3 ;  /* 0x00000003ff0075a7 */ /* 0x000e640008001105 */
[----:B-1----:R-:W-:Y:S05]  /*25a0*/  @!P0 BRA `(.L_x_38) ;  /* 0x0000003c00088947 */ /* 0x002fea0003800000 */
.L_x_105:
        /* <DEDUP_REMOVED lines=9> */
.L_x_107:
        /* <DEDUP_REMOVED lines=9> */
.L_x_109:
        /* <DEDUP_REMOVED lines=9> */
.L_x_111:
        /* <DEDUP_REMOVED lines=9> */
.L_x_113:
        /* <DEDUP_REMOVED lines=9> */
.L_x_115:
        /* <DEDUP_REMOVED lines=9> */
.L_x_117:
        /* <DEDUP_REMOVED lines=9> */
.L_x_119:
        /* <DEDUP_REMOVED lines=9> */
.L_x_121:
[----:B------:R-:W-:-:S04]  /*2a30*/  UIADD3 UR6, UPT, UPT, UR6, 0x1, URZ ;  /* 0x0000000106067890 */ /* 0x000fc8000fffe0ff */
[----:B------:R-:W-:-:S04]  /*2a40*/  UISETP.NE.AND UP0, UPT, UR6, 0xb, UPT ;  /* 0x0000000b0600788c */ /* 0x000fc8000bf05270 */
[----:B------:R-:W-:Y:S02]  /*2a50*/  USEL UR5, URZ, 0x1, UP0 ;  /* 0x00000001ff057887 */ /* 0x000fe40008000000 */
[----:B------:R-:W-:-:S04]  /*2a60*/  USEL UR6, UR6, URZ, UP0 ;  /* 0x000000ff06067287 */ /* 0x000fc80008000000 */
[----:B------:R-:W-:Y:S01]  /*2a70*/  ULEA UR6, UR6, UR4, 0x3 ;  /* 0x0000000406067291 */ /* 0x000fe2000f8e18ff */
[----:B-1----:R-:W-:-:S04]  /*2a80*/  LOP3.LUT R3, R2, UR5, RZ, 0x3c, !PT ;  /* 0x0000000502037c12 */ /* 0x002fc8000f8e3cff */
[----:B------:R-:W-:Y:S01]  /*2a90*/  SHF.L.U32 R3, R3, 0x1f, RZ ;  /* 0x0000001f03037819 */ /* 0x000fe200000006ff */
[----:B------:R-:W-:-:S07]  /*2aa0*/  IMAD.U32 R0, RZ, RZ, UR6 ;  /* 0x00000006ff007e24 */ /* 0x000fce000f8e00ff */
.L_x_47:
[----:B-1----:R1:W2:Y:S02]  /*2ab0*/  SYNCS.PHASECHK.TRANS64.TRYWAIT P0, [R0+URZ], R3 ;  /* 0x00000003000075a7 */ /* 0x0022a400080011ff */
[----:B--2---:R-:W-:Y:S05]  /*2ac0*/  @!P0 NANOSLEEP.SYNCS 0x989680 ;  /* 0x009896800000895d */ /* 0x004fea0003900000 */
[----:B------:R-:W2:Y:S02]  /*2ad0*/  @!P0 SYNCS.PHASECHK.TRANS64 P0, [R0+URZ], R3 ;  /* 0x00000003000085a7 */ /* 0x000ea400080010ff */
[----:B--2---:R-:W-:Y:S05]  /*2ae0*/  @P0 EXIT ;  /* 0x000000000000094d */ /* 0x004fea0003800000 */
[----:B------:R-:W-:Y:S05]  /*2af0*/  BRA `(.L_x_47) ;  /* 0xfffffffc00ec7947 */ /* 0x000fea000383ffff */
.L_x_18:
[----:B------:R-:W-:-:S04]  /*2b00*/  UISETP.NE.AND UP1, UPT, UR39, URZ, UPT ;  /* 0x000000ff2700728c */ /* 0x000fc8000bf25270 */
[----:B------:R-:W-:-:S09]  /*2b10*/  UISETP.NE.OR UP1, UPT, UR8, 0x1, UP1 ;  /* 0x000000010800788c */ /* 0x000fd20008f25670 */
[----:B------:R-:W-:Y:S05]  /*2b20*/  BRA.U UP1, `(.L_x_48) ;  /* 0x00000005014c7547 */ /* 0x000fea000b800000 */
[----:B------:R-:W-:Y:S01]  /*2b30*/  HFMA2 R3, -RZ, RZ, 0, 0 ;  /* 0x00000000ff037431 */ /* 0x000fe200000001ff */
[----:B------:R-:W-:Y:S01]  /*2b40*/  ISETP.NE.AND P2, PT, R4, RZ, PT ;  /* 0x000000ff0400720c */ /* 0x000fe20003f45270 */
[----:B------:R-:W-:Y:S01]  /*2b50*/  IMAD.MOV.U32 R12, RZ, RZ, 0x1 ;  /* 0x00000001ff0c7424 */ /* 0x000fe200078e00ff */
[----:B------:R-:W-:Y:S01]  /*2b60*/  CS2R R6, SRZ ;  /* 0x0000000000067805 */ /* 0x000fe2000001ff00 */
[----:B------:R-:W-:Y:S01]  /*2b70*/  IMAD.MOV.U32 R5, RZ, RZ, RZ ;  /* 0x000000ffff057224 */ /* 0x000fe200078e00ff */
[----:B------:R-:W-:Y:S01]  /*2b80*/  UMOV UR4, 0x400 ;  /* 0x0000040000047882 */ /* 0x000fe20000000000 */
[----:B------:R-:W-:Y:S01]  /*2b90*/  UMOV UR6, URZ ;  /* 0x000000ff00067c82 */ /* 0x000fe20008000000 */
[----:B------:R-:W-:-:S12]  /*2ba0*/  ULEA UR39, UR39, UR4, 0x18 ;  /* 0x0000000427277291 */ /* 0x000fd8000f8ec0ff */
.L_x_52:
[----:B------:R-:W-:Y:S02]  /*2bb0*/  LEA R0, R3, UR39, 0x3 ;  /* 0x0000002703007c11 */ /* 0x000fe4000f8e18ff */
[----:B------:R-:W-:-:S03]  /*2bc0*/  SHF.L.U32 R9, R5, 0x1f, RZ ;  /* 0x0000001f05097819 */ /* 0x000fc600000006ff */
[----:B------:R-:W-:Y:S01]  /*2bd0*/  VIADD R8, R0, 0x140 ;  /* 0x0000014000087836 */ /* 0x000fe20000000000 */
[----:B------:R-:W1:Y:S02]  /*2be0*/  SYNCS.PHASECHK.TRANS64.TRYWAIT P0, [R0+URZ+0x130], R9 ;  /* 0x00013009000075a7 */ /* 0x000e6400080011ff */
[----:B-1----:R-:W-:Y:S05]  /*2bf0*/  @!P0 BRA `(.L_x_49) ;  /* 0x00000038004c8947 */ /* 0x002fea0003800000 */
.L_x_122:
[----:B------:R-:W-:Y:S01]  /*2c00*/  ULEA UR5, UR6, UR39, 0x3 ;  /* 0x0000002706057291 */ /* 0x000fe2000f8e18ff */
[----:B------:R-:W-:Y:S01]  /*2c10*/  PRMT R8, RZ, 0x654, R8 ;  /* 0x00000654ff087816 */ /* 0x000fe20000000008 */
[----:B-1----:R-:W-:Y:S01]  /*2c20*/  @!P2 IMAD.MOV.U32 R9, RZ, RZ, 0x10 ;  /* 0x00000010ff09a424 */ /* 0x002fe200078e00ff */
[----:B------:R-:W-:Y:S01]  /*2c30*/  SHF.L.U32 R11, R12, 0x1f, RZ ;  /* 0x0000001f0c0b7819 */ /* 0x000fe200000006ff */
[----:B------:R-:W-:Y:S01]  /*2c40*/  UIADD3 UR4, UPT, UPT, UR5, 0xd0, URZ ;  /* 0x000000d005047890 */ /* 0x000fe2000fffe0ff */
[----:B------:R1:W-:Y:S05]  /*2c50*/  SYNCS.ARRIVE.TRANS64.RED.A1T0 RZ, [R8+URZ], RZ ;  /* 0x000000ff08ff79a7 */ /* 0x0003ea00081004ff */
[----:B------:R-:W-:Y:S01]  /*2c60*/  IMAD.U32 R13, RZ, RZ, UR4 ;  /* 0x00000004ff0d7e24 */ /* 0x000fe2000f8e00ff */
[----:B------:R-:W2:Y:S04]  /*2c70*/  SYNCS.PHASECHK.TRANS64.TRYWAIT P0, [UR5+0xe0], R11 ;  /* 0x0000e00bff0075a7 */ /* 0x000ea80008001105 */
[----:B------:R-:W-:Y:S01]  /*2c80*/  PRMT R13, R4, 0x654, R13 ;  /* 0x00000654040d7816 */ /* 0x000fe2000000000d */
[----:B-12---:R-:W-:Y:S06]  /*2c90*/  @!P0 BRA `(.L_x_50) ;  /* 0x0000003800388947 */ /* 0x006fec0003800000 */
.L_x_124:
[----:B------:R-:W-:Y:S01]  /*2ca0*/  ULEA UR4, UR6, UR39, 0x4 ;  /* 0x0000002706047291 */ /* 0x000fe2000f8e20ff */
[----:B---3--:R-:W-:Y:S01]  /*2cb0*/  SEL R2, R13, R2, !P2 ;  /* 0x000000020d027207 */ /* 0x008fe20005000000 */
[----:B------:R-:W-:Y:S01]  /*2cc0*/  UIADD3 UR5, UPT, UPT, UR5, 0xd0, URZ ;  /* 0x000000d005057890 */ /* 0x000fe2000fffe0ff */
[----:B-1----:R-:W-:Y:S01]  /*2cd0*/  LEA R0, R7, UR39, 0x3 ;  /* 0x0000002707007c11 */ /* 0x002fe2000f8e18ff */
[----:B------:R-:W-:Y:S01]  /*2ce0*/  UIADD3 UR4, UPT, UPT, UR4, 0x160, URZ ;  /* 0x0000016004047890 */ /* 0x000fe2000fffe0ff */
[----:B------:R1:W-:Y:S01]  /*2cf0*/  @!P2 SYNCS.ARRIVE.TRANS64.RED RZ, [R2+URZ], R9 ;  /* 0x0000000902ffa9a7 */ /* 0x0003e200080004ff */
[----:B------:R-:W-:Y:S01]  /*2d00*/  UIADD3 UR6, UPT, UPT, UR6, 0x1, URZ ;  /* 0x0000000106067890 */ /* 0x000fe2000fffe0ff */
[----:B------:R-:W-:-:S03]  /*2d10*/  VIADD R3, R3, 0x1 ;  /* 0x0000000103037836 */ /* 0x000fc60000000000 */
[----:B------:R-:W-:Y:S02]  /*2d20*/  UISETP.NE.AND UP0, UPT, UR6, 0x2, UPT ;  /* 0x000000020600788c */ /* 0x000fe4000bf05270 */
[----:B------:R-:W-:Y:S01]  /*2d30*/  ISETP.NE.AND P0, PT, R3, 0x2, PT ;  /* 0x000000020300780c */ /* 0x000fe20003f05270 */
[----:B------:R-:W-:Y:S06]  /*2d40*/  UGETNEXTWORKID.BROADCAST [UR4], [UR5] ;  /* 0x00000000040073ca */ /* 0x000fec0008000100 */
[----:B------:R-:W-:Y:S02]  /*2d50*/  USEL UR4, URZ, 0x1, UP0 ;  /* 0x00000001ff047887 */ /* 0x000fe40008000000 */
[----:B------:R-:W-:-:S04]  /*2d60*/  USEL UR6, UR6, URZ, UP0 ;  /* 0x000000ff06067287 */ /* 0x000fc80008000000 */
[----:B------:R-:W-:Y:S02]  /*2d70*/  LOP3.LUT R12, R12, UR4, RZ, 0x3c, !PT ;  /* 0x000000040c0c7c12 */ /* 0x000fe4000f8e3cff */
[----:B-1----:R-:W-:-:S04]  /*2d80*/  SHF.L.U32 R9, R6, 0x1f, RZ ;  /* 0x0000001f06097819 */ /* 0x002fc800000006ff */
[----:B------:R-:W1:Y:S02]  /*2d90*/  SYNCS.PHASECHK.TRANS64.TRYWAIT P1, [R0+URZ+0xd0], R9 ;  /* 0x0000d009000075a7 */ /* 0x000e6400080211ff */
[----:B-1----:R-:W-:Y:S05]  /*2da0*/  @!P1 BRA `(.L_x_51) ;  /* 0x00000038000c9947 */ /* 0x002fea0003800000 */
.L_x_125:
[----:B------:R-:W-:Y:S01]  /*2db0*/  LEA R8, R7, UR39, 0x4 ;  /* 0x0000002707087c11 */ /* 0x000fe2000f8e20ff */
[----:B-1----:R-:W-:Y:S01]  /*2dc0*/  VIADD R0, R0, 0xe0 ;  /* 0x000000e000007836 */ /* 0x002fe20000000000 */
[----:B------:R-:W-:Y:S01]  /*2dd0*/  SEL R3, R3, RZ, P0 ;  /* 0x000000ff03037207 */ /* 0x000fe20000000000 */
[----:B------:R-:W-:-:S03]  /*2de0*/  VIADD R7, R7, 0x1 ;  /* 0x0000000107077836 */ /* 0x000fc60000000000 */
[----:B------:R-:W1:Y:S01]  /*2df0*/  LDS.128 R8, [R8+0x160] ;  /* 0x0001600008087984 */ /* 0x000e620000000c00 */
[----:B------:R-:W-:Y:S02]  /*2e00*/  PRMT R0, RZ, 0x654, R0 ;  /* 0x00000654ff007816 */ /* 0x000fe40000000000 */
[C---:B------:R-:W-:Y:S01]  /*2e10*/  ISETP.NE.AND P1, PT, R7.reuse, 0x2, PT ;  /* 0x000000020700780c */ /* 0x040fe20003f25270 */
[----:B------:R-:W-:Y:S01]  /*2e20*/  @!PT LDS RZ, [RZ] ;  /* 0x00000000fffff984 */ /* 0x000fe20000000800 */
[----:B------:R-:W-:Y:S01]  /*2e30*/  @!PT LDS RZ, [RZ] ;  /* 0x00000000fffff984 */ /* 0x000fe20000000800 */
[----:B------:R-:W-:Y:S01]  /*2e40*/  @!PT LDS RZ, [RZ] ;  /* 0x00000000fffff984 */ /* 0x000fe20000000800 */
[----:B------:R-:W-:Y:S01]  /*2e50*/  @!PT LDS RZ, [RZ] ;  /* 0x00000000fffff984 */ /* 0x000fe20000000800 */
[----:B------:R2:W-:Y:S06]  /*2e60*/  MEMBAR.ALL.CTA ;  /* 0x0000000000007992 */ /* 0x0005ec0000008000 */
[----:B--2---:R-:W2:Y:S01]  /*2e70*/  FENCE.VIEW.ASYNC.S ;  /* 0x00000000000073c6 */ /* 0x004ea20000000000 */
[----:B------:R-:W-:Y:S01]  /*2e80*/  SEL R7, R7, RZ, P1 ;  /* 0x000000ff07077207 */ /* 0x000fe20000800000 */
[----:B--2---:R2:W-:Y:S01]  /*2e90*/  SYNCS.ARRIVE.TRANS64.RED.A1T0 RZ, [R0+URZ], RZ ;  /* 0x000000ff00ff79a7 */ /* 0x0045e200081004ff */
[----:B-1----:R-:W-:-:S02]  /*2ea0*/  LOP3.LUT P3, RZ, R10, 0x1, RZ, 0xc0, !PT ;  /* 0x000000010aff7812 */ /* 0x002fc4000786c0ff */
[----:B------:R-:W-:-:S04]  /*2eb0*/  SEL R9, RZ, 0x1, P1 ;  /* 0x00000001ff097807 */ /* 0x000fc80000800000 */
[----:B------:R-:W-:Y:S02]  /*2ec0*/  LOP3.LUT R6, R6, R9, RZ, 0x3c, !PT ;  /* 0x0000000906067212 */ /* 0x000fe400078e3cff */
[----:B--2---:R-:W-:-:S04]  /*2ed0*/  SEL R0, RZ, 0x1, P0 ;  /* 0x00000001ff007807 */ /* 0x004fc80000000000 */
[----:B------:R-:W-:Y:S01]  /*2ee0*/  LOP3.LUT R5, R5, R0, RZ, 0x3c, !PT ;  /* 0x0000000005057212 */ /* 0x000fe200078e3cff */
[----:B------:R-:W-:Y:S06]  /*2ef0*/  @P3 BRA `(.L_x_52) ;  /* 0xfffffffc002c3947 */ /* 0x000fec000383ffff */
[----:B------:R-:W-:Y:S01]  /*2f00*/  ULEA UR5, UR6, UR39, 0x3 ;  /* 0x0000002706057291 */ /* 0x000fe2000f8e18ff */
[----:B------:R-:W-:-:S08]  /*2f10*/  SHF.L.U32 R3, R12, 0x1f, RZ ;  /* 0x0000001f0c037819 */ /* 0x000fd000000006ff */
[----:B------:R-:W1:Y:S02]  /*2f20*/  SYNCS.PHASECHK.TRANS64 P0, [UR5+0xe0], R3 ;  /* 0x0000e003ff0075a7 */ /* 0x000e640008001005 */
[----:B-1----:R-:W-:Y:S05]  /*2f30*/  @P0 BRA `(.L_x_53) ;  /* 0x0000000000080947 */ /* 0x002fea0003800000 */
[----:B------:R-:W1:Y:S02]  /*2f40*/  SYNCS.PHASECHK.TRANS64.TRYWAIT P0, [UR5+0xe0], R3 ;  /* 0x0000e003ff0075a7 */ /* 0x000e640008001105 */
[----:B-1----:R-:W-:Y:S05]  /*2f50*/  @!P0 BRA `(.L_x_54) ;  /* 0x0000003400b48947 */ /* 0x002fea0003800000 */
.L_x_53:
[----:B------:R-:W-:-:S04]  /*2f60*/  UIADD3 UR4, UPT, UPT, UR6, 0x1, URZ ;  /* 0x0000000106047890 */ /* 0x000fc8000fffe0ff */
[----:B------:R-:W-:-:S04]  /*2f70*/  UISETP.NE.AND UP0, UPT, UR4, 0x2, UPT ;  /* 0x000000020400788c */ /* 0x000fc8000bf05270 */
[----:B------:R-:W-:Y:S02]  /*2f80*/  USEL UR7, URZ, 0x1, UP0 ;  /* 0x00000001ff077887 */ /* 0x000fe40008000000 */
[----:B------:R-:W-:-:S04]  /*2f90*/  USEL UR4, UR4, URZ, UP0 ;  /* 0x000000ff04047287 */ /* 0x000fc80008000000 */
[----:B------:R-:W-:Y:S01]  /*2fa0*/  ULEA UR4, UR4, UR39, 0x3 ;  /* 0x0000002704047291 */ /* 0x000fe2000f8e18ff */
[----:B-1----:R-:W-:-:S04]  /*2fb0*/  LOP3.LUT R3, R12, UR7, RZ, 0x3c, !PT ;  /* 0x000000070c037c12 */ /* 0x002fc8000f8e3cff */
[----:B------:R-:W-:-:S04]  /*2fc0*/  SHF.L.U32 R0, R3, 0x1f, RZ ;  /* 0x0000001f03007819 */ /* 0x000fc800000006ff */
[----:B------:R-:W1:Y:S02]  /*2fd0*/  SYNCS.PHASECHK.TRANS64 P0, [UR4+0xe0], R0 ;  /* 0x0000e000ff0075a7 */ /* 0x000e640008001004 */
[----:B-1----:R-:W-:Y:S05]  /*2fe0*/  @P0 EXIT ;  /* 0x000000000000094d */ /* 0x002fea0003800000 */
[----:B------:R-:W-:Y:S02]  /*2ff0*/  SHF.L.U32 R3, R3, 0x1f, RZ ;  /* 0x0000001f03037819 */ /* 0x000fe400000006ff */
[----:B------:R-:W-:-:S07]  /*3000*/  MOV R0, UR4 ;  /* 0x0000000400007c02 */ /* 0x000fce0008000f00 */
.L_x_55:
[----:B-1----:R1:W2:Y:S02]  /*3010*/  SYNCS.PHASECHK.TRANS64.TRYWAIT P0, [R0+URZ+0xe0], R3 ;  /* 0x0000e003000075a7 */ /* 0x0022a400080011ff */
[----:B--2---:R-:W-:Y:S05]  /*3020*/  @!P0 NANOSLEEP.SYNCS 0x989680 ;  /* 0x009896800000895d */ /* 0x004fea0003900000 */
[----:B------:R-:W2:Y:S02]  /*3030*/  @!P0 SYNCS.PHASECHK.TRANS64 P0, [R0+URZ+0xe0], R3 ;  /* 0x0000e003000085a7 */ /* 0x000ea400080010ff */
[----:B--2---:R-:W-:Y:S05]  /*3040*/  @P0 EXIT ;  /* 0x000000000000094d */ /* 0x004fea0003800000 */
[----:B------:R-:W-:Y:S05]  /*3050*/  BRA `(.L_x_55) ;  /* 0xfffffffc00ec7947 */ /* 0x000fea000383ffff */
.L_x_48:
[----:B------:R-:W-:-:S09]  /*3060*/  UISETP.NE.AND UP1, UPT, UR8, URZ, UPT ;  /* 0x000000ff0800728c */ /* 0x000fd2000bf25270 */
[----:B------:R-:W-:Y:S05]  /*3070*/  BRA.U UP1, `(.L_x_56) ;  /* 0x00000011013c7547 */ /* 0x000fea000b800000 */
[----:B------:R-:W-:Y:S01]  /*3080*/  UMOV UR4, 0x40 ;  /* 0x0000004000047882 */ /* 0x000fe20000000000 */
[----:B------:R-:W-:Y:S01]  /*3090*/  NOP ;  /* 0x0000000000007918 */ /* 0x000fe20000000000 */
[----:B------:R-:W-:Y:S01]  /*30a0*/  ULEA UR4, UR39, UR4, 0x18 ;  /* 0x0000000427047291 */ /* 0x000fe2000f8ec0ff */
[----:B------:R-:W-:Y:S02]  /*30b0*/  UMOV UR5, 0x400 ;  /* 0x0000040000057882 */ /* 0x000fe40000000000 */
[----:B------:R-:W-:-:S06]  /*30c0*/  ULEA UR39, UR39, UR5, 0x18 ;  /* 0x0000000527277291 */ /* 0x000fcc000f8ec0ff */
[----:B------:R-:W1:Y:S02]  /*30d0*/  LDS.U8 R0, [UR4+0x1c] ;  /* 0x00001c04ff007984 */ /* 0x000e640008000000 */
[----:B-1----:R-:W-:-:S13]  /*30e0*/  ISETP.NE.AND P0, PT, R0, RZ, PT ;  /* 0x000000ff0000720c */ /* 0x002fda0003f05270 */
[----:B------:R-:W-:Y:S05]  /*30f0*/  @P0 BRA `(.L_x_57) ;  /* 0x0000000000580947 */ /* 0x000fea0003800000 */
[----:B------:R-:W-:-:S13]  /*3100*/  ELECT P0, URZ, PT ;  /* 0x0000000000ff782f */ /* 0x000fda0003800000 */
[----:B------:R-:W-:Y:S05]  /*3110*/  @!P0 BRA `(.L_x_58) ;  /* 0x0000000000608947 */ /* 0x000fea0003800000 */
[----:B------:R-:W-:Y:S01]  /*3120*/  UMOV UR5, 0x10 ;  /* 0x0000001000057882 */ /* 0x000fe20000000000 */
[----:B------:R-:W-:Y:S01]  /*3130*/  HFMA2 R0, -RZ, RZ, 0, 5.9604644775390625e-08 ;  /* 0x00000001ff007431 */ /* 0x000fe200000001ff */
[----:B---3--:R-:W-:-:S03]  /*3140*/  MOV R2, 0xffff ;  /* 0x0000ffff00027802 */ /* 0x008fc60000000f00 */
[----:B------:R-:W-:Y:S04]  /*3150*/  DEPBAR.LE SB1, 0x36 ;  /* 0x00009d800000791a */ /* 0x000fe80000000000 */
[----:B------:R-:W1:Y:S02]  /*3160*/  UTCATOMSWS.FIND_AND_SET.ALIGN UP0, UR5, UR5 ;  /* 0x00000005000575e3 */ /* 0x000e640008000800 */
[----:B-1----:R-:W-:Y:S01]  /*3170*/  MOV R3, UR5 ;  /* 0x0000000500037c02 */ /* 0x002fe20008000f00 */
[----:B------:R-:W-:Y:S06]  /*3180*/  BRA.U UP0, `(.L_x_59) ;  /* 0x0000000100187547 */ /* 0x000fec000b800000 */
.L_x_60:
[----:B------:R-:W-:Y:S05]  /*3190*/  NANOSLEEP 0x64 ;  /* 0x000000640000795d */ /* 0x000fea0003800000 */
[----:B------:R-:W-:-:S05]  /*31a0*/  UMOV UR5, 0x10 ;  /* 0x0000001000057882 */ /* 0x000fca0000000000 */
[----:B------:R-:W-:Y:S04]  /*31b0*/  DEPBAR.LE SB1, 0x36 ;  /* 0x00009d800000791a */ /* 0x000fe80000000000 */
[----:B------:R-:W1:Y:S02]  /*31c0*/  UTCATOMSWS.FIND_AND_SET.ALIGN UP0, UR5, UR5 ;  /* 0x00000005000575e3 */ /* 0x000e640008000800 */
[----:B-1----:R-:W-:Y:S01]  /*31d0*/  MOV R3, UR5 ;  /* 0x0000000500037c02 */ /* 0x002fe20008000f00 */
[----:B------:R-:W-:Y:S05]  /*31e0*/  BRA.U !UP0, `(.L_x_60) ;  /* 0xfffffffd08e87547 */ /* 0x000fea000b83ffff */
.L_x_59:
[-C--:B------:R-:W-:Y:S02]  /*31f0*/  SHF.L.U32 R2, R2, R3.reuse, RZ ;  /* 0x0000000302027219 */ /* 0x080fe400000006ff */
[----:B------:R-:W-:Y:S01]  /*3200*/  SHF.L.U32 R0, R0, R3, RZ ;  /* 0x0000000300007219 */ /* 0x000fe200000006ff */
[----:B------:R-:W-:Y:S02]  /*3210*/  IMAD.SHL.U32 R3, R3, 0x20, RZ ;  /* 0x0000002003037824 */ /* 0x000fe400078e00ff */
[----:B------:R1:W-:Y:S04]  /*3220*/  ATOMS.OR RZ, [UR4+0x14], R2 ;  /* 0x00001402ffff798c */ /* 0x0003e8000b000004 */
[----:B------:R1:W-:Y:S04]  /*3230*/  ATOMS.OR RZ, [UR4+0x18], R0 ;  /* 0x00001800ffff798c */ /* 0x0003e8000b000004 */
[----:B------:R1:W-:Y:S01]  /*3240*/  STS [UR39+0x180], R3 ;  /* 0x00018003ff007988 */ /* 0x0003e20008000827 */
[----:B------:R-:W-:Y:S05]  /*3250*/  BRA `(.L_x_58) ;  /* 0x0000000000107947 */ /* 0x000fea0003800000 */
.L_x_57:
[----:B------:R-:W-:Y:S02]  /*3260*/  MOV R0, 0xffffffff ;  /* 0xffffffff00007802 */ /* 0x000fe40000000f00 */
[----:B---3--:R-:W-:-:S03]  /*3270*/  MOV R2, 0x32a0 ;  /* 0x000032a000027802 */ /* 0x008fc60000000f00 */
[----:B------:R1:W-:Y:S04]  /*3280*/  STS [UR39+0x180], R0 ;  /* 0x00018000ff007988 */ /* 0x0003e80008000827 */
[----:B-1---5:R-:W-:Y:S05]  /*3290*/  CALL.REL.NOINC `($__internal_1_$__cuda_sm10x_tcgen05_guardrail_trap_phase_invalid_during_alloc) ;  /* 0x0000003800347944 */ /* 0x022fea0003c00000 */
.L_x_58:
[----:B------:R-:W-:Y:S05]  /*32a0*/  WARPSYNC.ALL ;  /* 0x0000000000007948 */ /* 0x000fea0003800000 */
[----:B------:R-:W2:Y:S01]  /*32b0*/  S2UR UR5, SR_CgaCtaId ;  /* 0x00000000000579c3 */ /* 0x000ea20000008800 */
[----:B------:R-:W-:Y:S01]  /*32c0*/  UMOV UR4, 0x400 ;  /* 0x0000040000047882 */ /* 0x000fe20000000000 */
[----:B------:R-:W-:-:S06]  /*32d0*/  NOP ;  /* 0x0000000000007918 */ /* 0x000fcc0000000000 */
[----:B------:R-:W-:Y:S06]  /*32e0*/  BAR.ARV 0x6, 0xa0 ;  /* 0x0182800000007b1d */ /* 0x000fec0000002000 */
[----:B------:R-:W4:Y:S01]  /*32f0*/  LDCU UR7, c[0x0][0x38c] ;  /* 0x00007180ff0777ac */ /* 0x000f220008000800 */
[----:B------:R-:W-:Y:S01]  /*3300*/  IMAD.MOV.U32 R11, RZ, RZ, 0x1 ;  /* 0x00000001ff0b7424 */ /* 0x000fe200078e00ff */
[----:B------:R-:W-:Y:S01]  /*3310*/  CS2R R8, SRZ ;  /* 0x0000000000087805 */ /* 0x000fe2000001ff00 */
[----:B------:R-:W-:Y:S01]  /*3320*/  IMAD.MOV.U32 R10, RZ, RZ, RZ ;  /* 0x000000ffff0a7224 */ /* 0x000fe200078e00ff */
[----:B------:R-:W3:Y:S01]  /*3330*/  LDCU UR6, c[0x0][0x38c] ;  /* 0x00007180ff0677ac */ /* 0x000ee20008000800 */
[----:B------:R-:W-:Y:S01]  /*3340*/  UMOV UR15, URZ ;  /* 0x000000ff000f7c82 */ /* 0x000fe20008000000 */
[----:B------:R-:W-:Y:S01]  /*3350*/  UMOV UR14, URZ ;  /* 0x000000ff000e7c82 */ /* 0x000fe20008000000 */
[----:B--2---:R-:W-:Y:S01]  /*3360*/  ULEA UR5, UR5, UR4, 0x18 ;  /* 0x0000000405057291 */ /* 0x004fe2000f8ec0ff */
[----:B------:R-:W-:Y:S01]  /*3370*/  UMOV UR32, 0x0 ;  /* 0x0000000000207882 */ /* 0x000fe20000000000 */
[----:B------:R-:W-:-:S02]  /*3380*/  UMOV UR33, 0x40404a0 ;  /* 0x040404a000217882 */ /* 0x000fc40000000000 */
[----:B------:R-:W-:Y:S02]  /*3390*/  UIADD3 UR9, UPT, UPT, UR5, 0xa80, URZ ;  /* 0x00000a8005097890 */ /* 0x000fe4000fffe0ff */
[----:B------:R-:W-:Y:S02]  /*33a0*/  UIADD3 UR10, UPT, UPT, UR5, 0x2ca80, URZ ;  /* 0x0002ca80050a7890 */ /* 0x000fe4000fffe0ff */
[----:B----4-:R-:W-:Y:S01]  /*33b0*/  UIADD3 UR7, UPT, UPT, UR7, 0xff, URZ ;  /* 0x000000ff07077890 */ /* 0x010fe2000fffe0ff */
[----:B-1----:R-:W1:Y:S01]  /*33c0*/  LDS R0, [UR5+0x180] ;  /* 0x00018005ff007984 */ /* 0x002e620008000800 */
[----:B------:R-:W-:Y:S02]  /*33d0*/  USHF.R.U32.HI UR9, URZ, 0x4, UR9 ;  /* 0x00000004ff097899 */ /* 0x000fe40008011609 */
[----:B------:R-:W-:Y:S02]  /*33e0*/  USHF.R.S32.HI UR4, URZ, 0x1f, UR7 ;  /* 0x0000001fff047899 */ /* 0x000fe40008011407 */
[----:B------:R-:W-:-:S02]  /*33f0*/  USHF.R.U32.HI UR10, URZ, 0x4, UR10 ;  /* 0x00000004ff0a7899 */ /* 0x000fc4000801160a */
[----:B------:R-:W-:Y:S02]  /*3400*/  ULEA.HI UR4, UR4, UR7, URZ, 0x8 ;  /* 0x0000000704047291 */ /* 0x000fe4000f8f40ff */
[----:B------:R-:W-:Y:S02]  /*3410*/  ULOP3.LUT UR9, UR9, 0x3fff, URZ, 0xc0, !UPT ;  /* 0x00003fff09097892 */ /* 0x000fe4000f8ec0ff */
[----:B------:R-:W-:Y:S02]  /*3420*/  USHF.R.S32.HI UR4, URZ, 0x8, UR4 ;  /* 0x00000008ff047899 */ /* 0x000fe40008011404 */
[----:B------:R-:W-:Y:S02]  /*3430*/  ULOP3.LUT UR10, UR10, 0x3fff, URZ, 0xc0, !UPT ;  /* 0x00003fff0a0a7892 */ /* 0x000fe4000f8ec0ff */
[----:B------:R-:W-:Y:S01]  /*3440*/  UISETP.LT.AND UP0, UPT, UR4, 0x1, UPT ;  /* 0x000000010400788c */ /* 0x000fe2000bf01270 */
[----:B------:R-:W-:Y:S01]  /*3450*/  UMOV UR30, 0x0 ;  /* 0x00000000001e7882 */ /* 0x000fe20000000000 */
[----:B------:R-:W-:-:S02]  /*3460*/  UMOV UR31, 0x40404a0 ;  /* 0x040404a0001f7882 */ /* 0x000fc40000000000 */
[----:B------:R-:W-:Y:S01]  /*3470*/  USEL UR8, UR4, 0x1, !UP0 ;  /* 0x0000000104087887 */ /* 0x000fe2000c000000 */
[----:B------:R-:W-:Y:S01]  /*3480*/  UMOV UR28, 0x0 ;  /* 0x00000000001c7882 */ /* 0x000fe20000000000 */
[----:B------:R-:W-:Y:S01]  /*3490*/  UMOV UR29, 0x40404a0 ;  /* 0x040404a0001d7882 */ /* 0x000fe20000000000 */
[----:B------:R-:W-:Y:S01]  /*34a0*/  UMOV UR26, 0x0 ;  /* 0x00000000001a7882 */ /* 0x000fe20000000000 */
[----:B------:R-:W-:Y:S01]  /*34b0*/  UMOV UR27, 0x40404a0 ;  /* 0x040404a0001b7882 */ /* 0x000fe20000000000 */
[----:B------:R-:W-:Y:S01]  /*34c0*/  UMOV UR24, 0x0 ;  /* 0x0000000000187882 */ /* 0x000fe20000000000 */
[----:B------:R-:W-:Y:S01]  /*34d0*/  UMOV UR25, 0x40404a0 ;  /* 0x040404a000197882 */ /* 0x000fe20000000000 */
[----:B------:R-:W-:Y:S01]  /*34e0*/  UMOV UR22, 0x0 ;  /* 0x0000000000167882 */ /* 0x000fe20000000000 */
[----:B------:R-:W-:Y:S01]  /*34f0*/  UMOV UR23, 0x40404a0 ;  /* 0x040404a000177882 */ /* 0x000fe20000000000 */
[----:B------:R-:W-:Y:S02]  /*3500*/  ULOP3.LUT UR9, UR9, 0x10000, URZ, 0xfc, !UPT ;  /* 0x0001000009097892 */ /* 0x000fe4000f8efcff */
[----:B------:R-:W-:-:S02]  /*3510*/  ULOP3.LUT UR10, UR10, 0x10000, URZ, 0xfc, !UPT ;  /* 0x000100000a0a7892 */ /* 0x000fc4000f8efcff */
[----:B------:R-:W-:Y:S02]  /*3520*/  UIADD3 UR8, UPT, UPT, -UR8, URZ, URZ ;  /* 0x000000ff08087290 */ /* 0x000fe4000fffe1ff */
[----:B---3--:R-:W-:Y:S01]  /*3530*/  UISETP.GE.AND UP3, UPT, UR6, 0x1, UPT ;  /* 0x000000010600788c */ /* 0x008fe2000bf66270 */
[----:B------:R-:W-:Y:S01]  /*3540*/  UMOV UR20, 0x0 ;  /* 0x0000000000147882 */ /* 0x000fe20000000000 */
[----:B------:R-:W-:Y:S01]  /*3550*/  UMOV UR21, 0x40404a0 ;  /* 0x040404a000157882 */ /* 0x000fe20000000000 */
[----:B------:R-:W-:Y:S01]  /*3560*/  UMOV UR18, 0x0 ;  /* 0x0000000000127882 */ /* 0x000fe20000000000 */
[----:B-1----:R-:W-:Y:S01]  /*3570*/  R2UR UR16, R0 ;  /* 0x00000000001072ca */ /* 0x002fe200000e0000 */
[----:B------:R-:W-:-:S14]  /*3580*/  UMOV UR19, 0x40404a0 ;  /* 0x040404a000137882 */ /* 0x000fdc0000000000 */
.L_x_67:
[----:B------:R-:W-:Y:S02]  /*3590*/  LEA R0, R10, UR5, 0x3 ;  /* 0x000000050a007c11 */ /* 0x000fe4000f8e18ff */
[----:B------:R-:W-:Y:S02]  /*35a0*/  SHF.L.U32 R5, R9, 0x1f, RZ ;  /* 0x0000001f09057819 */ /* 0x000fe400000006ff */
[----:B------:R-:W-:Y:S01]  /*35b0*/  PLOP3.LUT P0, PT, PT, PT, UP3, 0x80, 0x8 ;  /* 0x000000000008781c */ /* 0x000fe20003f0f038 */
[----:B------:R-:W-:Y:S01]  /*35c0*/  VIADD R3, R0, 0xe0 ;  /* 0x000000e000037836 */ /* 0x000fe20000000000 */
[----:B-1----:R-:W1:Y:S02]  /*35d0*/  SYNCS.PHASECHK.TRANS64.TRYWAIT P1, [R0+URZ+0xd0], R5 ;  /* 0x0000d005000075a7 */ /* 0x002e6400080211ff */
[----:B-1-3--:R-:W-:Y:S09]  /*35e0*/  @!P1 BRA `(.L_x_61) ;  /* 0x0000003000289947 */ /* 0x00aff20003800000 */
.L_x_127:
[----:B------:R-:W-:Y:S01]  /*35f0*/  LEA R4, R10, UR5, 0x4 ;  /* 0x000000050a047c11 */ /* 0x000fe2000f8e20ff */
[----:B------:R-:W-:Y:S01]  /*3600*/  @UP3 ULEA UR7, UR14, UR5, 0x3 ;  /* 0x000000050e073291 */ /* 0x000fe2000f8e18ff */
[----:B------:R-:W-:Y:S01]  /*3610*/  PLOP3.LUT P2, PT, PT, PT, PT, 0x80, 0x8 ;  /* 0x000000000008781c */ /* 0x000fe20003f4f070 */
[----:B------:R-:W-:Y:S01]  /*3620*/  ULEA UR6, UR15, UR5, 0x3 ;  /* 0x000000050f067291 */ /* 0x000fe2000f8e18ff */
[----:B------:R-:W-:Y:S01]  /*3630*/  PRMT R3, RZ, 0x654, R3 ;  /* 0x00000654ff037816 */ /* 0x000fe20000000003 */
[----:B------:R-:W-:Y:S01]  /*3640*/  ULEA.HI UR11, UR15, UR15, URZ, 0x1 ;  /* 0x0000000f0f0b7291 */ /* 0x000fe2000f8f08ff */
[----:B-1----:R-:W1:Y:S01]  /*3650*/  LDS.128 R4, [R4+0x160] ;  /* 0x0001600004047984 */ /* 0x002e620000000c00 */
[----:B------:R-:W-:Y:S02]  /*3660*/  @P0 SHF.L.U32 R2, R8, 0x1f, RZ ;  /* 0x0000001f08020819 */ /* 0x000fe400000006ff */
[----:B------:R-:W-:Y:S01]  /*3670*/  SHF.L.U32 R0, R11, 0x1f, RZ ;  /* 0x0000001f0b007819 */ /* 0x000fe200000006ff */
[----:B------:R-:W-:Y:S01]  /*3680*/  @!PT LDS RZ, [RZ] ;  /* 0x00000000fffff984 */ /* 0x000fe20000000800 */
[----:B------:R-:W-:Y:S01]  /*3690*/  @!PT LDS RZ, [RZ] ;  /* 0x00000000fffff984 */ /* 0x000fe20000000800 */
[----:B------:R-:W-:Y:S01]  /*36a0*/  @!PT LDS RZ, [RZ] ;  /* 0x00000000fffff984 */ /* 0x000fe20000000800 */
[----:B------:R-:W-:Y:S01]  /*36b0*/  @!PT LDS RZ, [RZ] ;  /* 0x00000000fffff984 */ /* 0x000fe20000000800 */
[----:B------:R2:W-:Y:S06]  /*36c0*/  MEMBAR.ALL.CTA ;  /* 0x0000000000007992 */ /* 0x0005ec0000008000 */
[----:B--2---:R-:W2:Y:S02]  /*36d0*/  FENCE.VIEW.ASYNC.S ;  /* 0x00000000000073c6 */ /* 0x004ea40000000000 */
[----:B--2---:R2:W-:Y:S01]  /*36e0*/  SYNCS.ARRIVE.TRANS64.RED.A1T0 RZ, [R3+URZ], RZ ;  /* 0x000000ff03ff79a7 */ /* 0x0045e200081004ff */
[----:B------:R2:W3:Y:S01]  /*36f0*/  @P0 SYNCS.PHASECHK.TRANS64.TRYWAIT P2, [UR7], R2 ;  /* 0x00000002ff0005a7 */ /* 0x0004e20008041107 */
[----:B------:R-:W-:-:S02]  /*3700*/  USHF.L.U32 UR7, UR11, 0x3, URZ ;  /* 0x000000030b077899 */ /* 0x000fc400080006ff */
[----:B------:R-:W-:Y:S01]  /*3710*/  ULOP3.LUT UR11, UR11, 0xffe, URZ, 0xc0, !UPT ;  /* 0x00000ffe0b0b7892 */ /* 0x000fe2000f8ec0ff */
[----:B-1----:R-:W-:Y:S01]  /*3720*/  LOP3.LUT P1, RZ, R6, 0x1, RZ, 0xc0, !PT ;  /* 0x0000000106ff7812 */ /* 0x002fe2000782c0ff */
[----:B------:R-:W-:Y:S02]  /*3730*/  ULOP3.LUT UR7, UR7, 0xfffffff0, URZ, 0xc0, !UPT ;  /* 0xfffffff007077892 */ /* 0x000fe4000f8ec0ff */
[----:B------:R-:W-:Y:S02]  /*3740*/  UIADD3 UR11, UPT, UPT, -UR11, UR15, URZ ;  /* 0x0000000f0b0b7290 */ /* 0x000fe4000fffe1ff */
[----:B------:R-:W-:-:S04]  /*3750*/  UIADD3 UR7, UPT, UPT, UR16, UR7, URZ ;  /* 0x0000000710077290 */ /* 0x000fc8000fffe0ff */
[----:B------:R-:W-:Y:S01]  /*3760*/  ULEA UR7, UR11, UR7, 0x14 ;  /* 0x000000070b077291 */ /* 0x000fe2000f8ea0ff */
[----:B------:R-:W1:Y:S02]  /*3770*/  SYNCS.PHASECHK.TRANS64.TRYWAIT P0, [UR6+0x110], R0 ;  /* 0x00011000ff0075a7 */ /* 0x000e640008001106 */
[----:B-123--:R-:W-:Y:S09]  /*3780*/  @!P0 BRA `(.L_x_62) ;  /* 0x0000002c00d48947 */ /* 0x00eff20003800000 */
.L_x_129:
[----:B------:R-:W-:Y:S01]  /*3790*/  IADD3 R10, PT, PT, R10, 0x1, RZ ;  /* 0x000000010a0a7810 */ /* 0x000fe20007ffe0ff */
[----:B------:R-:W-:Y:S06]  /*37a0*/  BRA.U !UP3, `(.L_x_63) ;  /* 0x000000050b107547 */ /* 0x000fec000b800000 */
[----:B------:R-:W-:Y:S01]  /*37b0*/  UPLOP3.LUT UP4, UPT, UPT, UPT, UPT, 0x40, 0x4 ;  /* 0x000000000004789c */ /* 0x000fe20003f8e870 */
[----:B------:R-:W-:Y:S01]  /*37c0*/  UMOV UR13, UR8 ;  /* 0x00000008000d7c82 */ /* 0x000fe20008000000 */
[----:B------:R-:W-:Y:S01]  /*37d0*/  UMOV UR12, UR4 ;  /* 0x00000004000c7c82 */ /* 0x000fe20008000000 */
[----:B------:R-:W-:-:S08]  /*37e0*/  UMOV UR17, UR14 ;  /* 0x0000000e00117c82 */ /* 0x000fd00008000000 */
.L_x_66:
[----:B------:R-:W-:Y:S02]  /*37f0*/  UIADD3 UR13, UPT, UPT, UR13, 0x1, URZ ;  /* 0x000000010d0d7890 */ /* 0x000fe4000fffe0ff */
[----:B--2---:R-:W-:Y:S02]  /*3800*/  ULEA UR11, UR17, UR5, 0x3 ;  /* 0x00000005110b7291 */ /* 0x004fe4000f8e18ff */
[----:B------:R-:W-:Y:S01]  /*3810*/  UISETP.NE.AND UP0, UPT, UR13, URZ, UPT ;  /* 0x000000ff0d00728c */ /* 0x000fe2000bf05270 */
[----:B---3--:R-:W-:Y:S10]  /*3820*/  @P2 BRA `(.L_x_64) ;  /* 0x00000000000c2947 */ /* 0x008ff40003800000 */
[----:B-1----:R-:W-:Y:S04]  /*3830*/  SHF.L.U32 R3, R8, 0x1f, RZ ;  /* 0x0000001f08037819 */ /* 0x002fe800000006ff */
[----:B------:R-:W1:Y:S02]  /*3840*/  SYNCS.PHASECHK.TRANS64.TRYWAIT P0, [UR11], R3 ;  /* 0x00000003ff0075a7 */ /* 0x000e64000800110b */
[----:B-1----:R-:W-:Y:S05]  /*3850*/  @!P0 BRA `(.L_x_65) ;  /* 0x0000002c00b88947 */ /* 0x002fea0003800000 */
.L_x_64:
[----:B------:R-:W-:Y:S01]  /*3860*/  UISETP.NE.AND UP1, UPT, UR12, 0x1, UPT ;  /* 0x000000010c00788c */ /* 0x000fe2000bf25270 */
[----:B------:R-:W-:Y:S01]  /*3870*/  PLOP3.LUT P2, PT, PT, PT, PT, 0x80, 0x8 ;  /* 0x000000000008781c */ /* 0x000fe20003f4f070 */
[----:B------:R-:W-:Y:S02]  /*3880*/  UIADD3 UR14, UPT, UPT, UR17, 0x1, URZ ;  /* 0x00000001110e7890 */ /* 0x000fe4000fffe0ff */
[----:B------:R-:W-:Y:S02]  /*3890*/  ULEA UR64, UR17, UR10, 0x8 ;  /* 0x0000000a11407291 */ /* 0x000fe4000f8e40ff */
[----:B------:R-:W-:Y:S01]  /*38a0*/  UISETP.NE.AND UP2, UPT, UR14, 0xb, UPT ;  /* 0x0000000b0e00788c */ /* 0x000fe2000bf45270 */
[----:B------:R-:W-:Y:S01]  /*38b0*/  PLOP3.LUT P0, PT, PT, PT, UP1, 0x80, 0x8 ;  /* 0x000000000008781c */ /* 0x000fe20003f0f018 */
[----:B------:R-:W-:Y:S02]  /*38c0*/  ULEA UR62, UR17, UR9, 0xa ;  /* 0x00000009113e7291 */ /* 0x000fe4000f8e50ff */
[----:B------:R-:W-:Y:S02]  /*38d0*/  USEL UR35, URZ, 0x1, UP2 ;  /* 0x00000001ff237887 */ /* 0x000fe40009000000 */
[----:B------:R-:W-:Y:S02]  /*38e0*/  USEL UR14, UR14, URZ, UP2 ;  /* 0x000000ff0e0e7287 */ /* 0x000fe40009000000 */
[----:B------:R-:W-:Y:S02]  /*38f0*/  UIADD3 UR60, UPT, UPT, UR64, 0x2, URZ ;  /* 0x00000002403c7890 */ /* 0x000fe4000fffe0ff */
[----:B------:R-:W-:Y:S01]  /*3900*/  @UP1 ULEA UR34, UR14, UR5, 0x3 ;  /* 0x000000050e221291 */ /* 0x000fe2000f8e18ff */
[----:B------:R-:W-:Y:S01]  /*3910*/  LOP3.LUT R8, R8, UR35, RZ, 0x3c, !PT ;  /* 0x0000002308087c12 */ /* 0x000fe2000f8e3cff */
[----:B------:R-:W-:Y:S02]  /*3920*/  UIADD3 UR58, UPT, UPT, UR62, 0x2, URZ ;  /* 0x000000023e3a7890 */ /* 0x000fe4000fffe0ff */
[----:B------:R-:W-:Y:S01]  /*3930*/  UIADD3 UR56, UPT, UPT, UR64, 0x4, URZ ;  /* 0x0000000440387890 */ /* 0x000fe2000fffe0ff */
[----:B-1----:R-:W-:Y:S01]  /*3940*/  @P0 SHF.L.U32 R0, R8, 0x1f, RZ ;  /* 0x0000001f08000819 */ /* 0x002fe200000006ff */
[----:B------:R-:W-:Y:S02]  /*3950*/  UIADD3 UR54, UPT, UPT, UR62, 0x4, URZ ;  /* 0x000000043e367890 */ /* 0x000fe4000fffe0ff */
[----:B------:R-:W-:Y:S01]  /*3960*/  UIADD3 UR52, UPT, UPT, UR64, 0x6, URZ ;  /* 0x0000000640347890 */ /* 0x000fe2000fffe0ff */
[----:B------:R2:W3:Y:S01]  /*3970*/  @P0 SYNCS.PHASECHK.TRANS64.TRYWAIT P2, [UR34], R0 ;  /* 0x00000000ff0005a7 */ /* 0x0004e20008041122 */
[----:B------:R-:W-:Y:S02]  /*3980*/  UIADD3 UR50, UPT, UPT, UR62, 0x6, URZ ;  /* 0x000000063e327890 */ /* 0x000fe4000fffe0ff */
        /* <DEDUP_REMOVED lines=9> */
[----:B------:R-:W-:Y:S01]  /*3a20*/  UIADD3 UR12, UPT, UPT, UR12, -0x1, URZ ;  /* 0xffffffff0c0c7890 */ /* 0x000fe2000fffe0ff */
[----:B------:R-:W-:Y:S01]  /*3a30*/  UMOV UR65, 0x40004040 ;  /* 0x4000404000417882 */ /* 0x000fe20000000000 */
[----:B------:R-:W-:Y:S01]  /*3a40*/  UMOV UR63, 0x40004040 ;  /* 0x40004040003f7882 */ /* 0x000fe20000000000 */
[----:B------:R-:W-:Y:S01]  /*3a50*/  UMOV UR61, 0x40004040 ;  /* 0x40004040003d7882 */ /* 0x000fe20000000000 */
[----:B------:R2:W-:Y:S01]  /*3a60*/  UTCIMMA gdesc[UR62], gdesc[UR64], tmem[UR7], tmem[UR32], idesc[UR33], UP4 ;  /* 0x00ff20403e0075ea */ /* 0x0005e2000a000107 */
[----:B------:R-:W-:Y:S01]  /*3a70*/  UPLOP3.LUT UP4, UPT, UPT, UPT, UPT, 0x80, 0x8 ;  /* 0x000000000008789c */ /* 0x000fe20003f8f070 */
[----:B------:R-:W-:Y:S01]  /*3a80*/  UMOV UR59, 0x40004040 ;  /* 0x40004040003b7882 */ /* 0x000fe20000000000 */
[----:B------:R-:W-:Y:S01]  /*3a90*/  UMOV UR57, 0x40004040 ;  /* 0x4000404000397882 */ /* 0x000fe20000000000 */
[----:B------:R2:W-:Y:S01]  /*3aa0*/  UTCIMMA gdesc[UR58], gdesc[UR60], tmem[UR7], tmem[UR30], idesc[UR31], UPT ;  /* 0x00ff1e3c3a0075ea */ /* 0x0005e2000b800107 */
        /* <DEDUP_REMOVED lines=14> */
[----:B------:R-:W-:Y:S01]  /*3b90*/  UMOV UR35, 0x40004040 ;  /* 0x4000404000237882 */ /* 0x000fe20000000000 */
[----:B------:R2:W-:Y:S01]  /*3ba0*/  UTCIMMA gdesc[UR38], gdesc[UR40], tmem[UR7], tmem[UR20], idesc[UR21], UPT ;  /* 0x00ff1428260075ea */ /* 0x0005e2000b800107 */
[----:B------:R2:W-:Y:S01]  /*3bb0*/  UTCIMMA gdesc[UR34], gdesc[UR36], tmem[UR7], tmem[UR18], idesc[UR19], UPT ;  /* 0x00ff1224220075ea */ /* 0x0005e2000b800107 */
[----:B------:R2:W-:Y:S01]  /*3bc0*/  UTCBAR [UR11], URZ ;  /* 0x000000ff0b0073e9 */ /* 0x0005e200080000ff */
[----:B------:R-:W-:Y:S01]  /*3bd0*/  UMOV UR17, UR14 ;  /* 0x0000000e00117c82 */ /* 0x000fe20008000000 */
[----:B------:R-:W-:Y:S05]  /*3be0*/  BRA.U UP0, `(.L_x_66) ;  /* 0xfffffffd00007547 */ /* 0x000fea000b83ffff */
.L_x_63:
[----:B------:R-:W-:Y:S01]  /*3bf0*/  UIADD3 UR15, UPT, UPT, UR15, 0x1, URZ ;  /* 0x000000010f0f7890 */ /* 0x000fe2000fffe0ff */
[C---:B------:R-:W-:Y:S01]  /*3c00*/  ISETP.NE.AND P0, PT, R10.reuse, 0x2, PT ;  /* 0x000000020a00780c */ /* 0x040fe20003f05270 */
[----:B--2---:R-:W-:Y:S02]  /*3c10*/  UIADD3 UR7, UPT, UPT, UR6, 0xf0, URZ ;  /* 0x000000f006077890 */ /* 0x004fe4000fffe0ff */
[----:B------:R-:W-:Y:S01]  /*3c20*/  UISETP.NE.AND UP0, UPT, UR15, 0x4, UPT ;  /* 0x000000040f00788c */ /* 0x000fe2000bf05270 */
[----:B-1----:R-:W-:Y:S02]  /*3c30*/  SEL R0, RZ, 0x1, P0 ;  /* 0x00000001ff007807 */ /* 0x002fe40000000000 */
[----:B------:R-:W-:Y:S01]  /*3c40*/  SEL R10, R10, RZ, P0 ;  /* 0x000000ff0a0a7207 */ /* 0x000fe20000000000 */
[----:B------:R-:W-:Y:S01]  /*3c50*/  USEL UR6, URZ, 0x1, UP0 ;  /* 0x00000001ff067887 */ /* 0x000fe20008000000 */
[----:B------:R-:W-:Y:S01]  /*3c60*/  LOP3.LUT R9, R9, R0, RZ, 0x3c, !PT ;  /* 0x0000000009097212 */ /* 0x000fe200078e3cff */
[----:B------:R-:W-:Y:S01]  /*3c70*/  USEL UR15, UR15, URZ, UP0 ;  /* 0x000000ff0f0f7287 */ /* 0x000fe20008000000 */
[----:B------:R1:W-:Y:S03]  /*3c80*/  UTCBAR [UR7], URZ ;  /* 0x000000ff070073e9 */ /* 0x0003e600080000ff */
[----:B------:R-:W-:Y:S01]  /*3c90*/  LOP3.LUT R11, R11, UR6, RZ, 0x3c, !PT ;  /* 0x000000060b0b7c12 */ /* 0x000fe2000f8e3cff */
[----:B------:R-:W-:Y:S07]  /*3ca0*/  @P1 BRA `(.L_x_67) ;  /* 0xfffffff800381947 */ /* 0x000fee000383ffff */
[----:B------:R-:W2:Y:S01]  /*3cb0*/  S2UR UR4, SR_CgaCtaId ;  /* 0x00000000000479c3 */ /* 0x000ea20000008800 */
[----:B------:R-:W-:Y:S01]  /*3cc0*/  ELECT P0, URZ, PT ;  /* 0x0000000000ff782f */ /* 0x000fe20003800000 */
[----:B------:R-:W-:Y:S01]  /*3cd0*/  IMAD.MOV.U32 R0, RZ, RZ, 0x1 ;  /* 0x00000001ff007424 */ /* 0x000fe200078e00ff */
[----:B------:R-:W-:Y:S01]  /*3ce0*/  UIADD3 UR5, UPT, UPT, UR5, 0x110, URZ ;  /* 0x0000011005057890 */ /* 0x000fe2000fffe0ff */
[----:B------:R-:W-:Y:S01]  /*3cf0*/  SHF.L.U32 R3, R11, 0x1f, RZ ;  /* 0x0000001f0b037819 */ /* 0x000fe200000006ff */
[----:B------:R-:W-:-:S03]  /*3d00*/  UMOV UR6, 0x40 ;  /* 0x0000004000067882 */ /* 0x000fc60000000000 */
[----:B------:R-:W-:Y:S01]  /*3d10*/  UVIRTCOUNT.DEALLOC.SMPOOL 0x80 ;  /* 0x000000800000784c */ /* 0x000fe20000000000 */
[----:B--2---:R-:W-:Y:S02]  /*3d20*/  ULEA UR4, UR4, UR6, 0x18 ;  /* 0x0000000604047291 */ /* 0x004fe4000f8ec0ff */
[----:B------:R-:W-:-:S07]  /*3d30*/  ULEA UR6, UR15, UR5, 0x3 ;  /* 0x000000050f067291 */ /* 0x000fce000f8e18ff */
[----:B------:R2:W-:Y:S02]  /*3d40*/  @P0 STS.U8 [UR4+0x1c], R0 ;  /* 0x00001c00ff000988 */ /* 0x0005e40008000004 */
[----:B------:R-:W4:Y:S02]  /*3d50*/  SYNCS.PHASECHK.TRANS64.TRYWAIT P0, [UR6], R3 ;  /* 0x00000003ff0075a7 */ /* 0x000f240008001106 */
[----:B--2-4-:R-:W-:Y:S05]  /*3d60*/  @!P0 BRA `(.L_x_68) ;  /* 0x00000028008c8947 */ /* 0x014fea0003800000 */
.L_x_132:
[----:B-1----:R-:W-:-:S04]  /*3d70*/  UIADD3 UR7, UPT, UPT, UR15, 0x1, URZ ;  /* 0x000000010f077890 */ /* 0x002fc8000fffe0ff */
[----:B------:R-:W-:-:S04]  /*3d80*/  UISETP.NE.AND UP0, UPT, UR7, 0x4, UPT ;  /* 0x000000040700788c */ /* 0x000fc8000bf05270 */
[----:B------:R-:W-:Y:S02]  /*3d90*/  USEL UR8, URZ, 0x1, UP0 ;  /* 0x00000001ff087887 */ /* 0x000fe40008000000 */
[----:B------:R-:W-:-:S04]  /*3da0*/  USEL UR7, UR7, URZ, UP0 ;  /* 0x000000ff07077287 */ /* 0x000fc80008000000 */
[----:B------:R-:W-:Y:S01]  /*3db0*/  ULEA UR6, UR7, UR5, 0x3 ;  /* 0x0000000507067291 */ /* 0x000fe2000f8e18ff */
[----:B------:R-:W-:-:S04]  /*3dc0*/  LOP3.LUT R2, R11, UR8, RZ, 0x3c, !PT ;  /* 0x000000080b027c12 */ /* 0x000fc8000f8e3cff */
[----:B--2---:R-:W-:-:S04]  /*3dd0*/  SHF.L.U32 R3, R2, 0x1f, RZ ;  /* 0x0000001f02037819 */ /* 0x004fc800000006ff */
[----:B------:R-:W1:Y:S02]  /*3de0*/  SYNCS.PHASECHK.TRANS64.TRYWAIT P0, [UR6], R3 ;  /* 0x00000003ff0075a7 */ /* 0x000e640008001106 */
[----:B-1----:R-:W-:Y:S05]  /*3df0*/  @!P0 BRA `(.L_x_69) ;  /* 0x0000002800808947 */ /* 0x002fea0003800000 */
.L_x_134:
        /* <DEDUP_REMOVED lines=9> */
.L_x_136:
[----:B------:R-:W-:-:S04]  /*3e90*/  UIADD3 UR7, UPT, UPT, UR7, 0x1, URZ ;  /* 0x0000000107077890 */ /* 0x000fc8000fffe0ff */
[----:B------:R-:W-:-:S04]  /*3ea0*/  UISETP.NE.AND UP0, UPT, UR7, 0x4, UPT ;  /* 0x000000040700788c */ /* 0x000fc8000bf05270 */
[----:B------:R-:W-:Y:S02]  /*3eb0*/  USEL UR6, URZ, 0x1, UP0 ;  /* 0x00000001ff067887 */ /* 0x000fe40008000000 */
[----:B------:R-:W-:-:S04]  /*3ec0*/  USEL UR7, UR7, URZ, UP0 ;  /* 0x000000ff07077287 */ /* 0x000fc80008000000 */
[----:B------:R-:W-:Y:S01]  /*3ed0*/  ULEA UR7, UR7, UR5, 0x3 ;  /* 0x0000000507077291 */ /* 0x000fe2000f8e18ff */
[----:B-1----:R-:W-:-:S04]  /*3ee0*/  LOP3.LUT R3, R2, UR6, RZ, 0x3c, !PT ;  /* 0x0000000602037c12 */ /* 0x002fc8000f8e3cff */
[----:B------:R-:W-:-:S04]  /*3ef0*/  SHF.L.U32 R3, R3, 0x1f, RZ ;  /* 0x0000001f03037819 */ /* 0x000fc800000006ff */
[----:B------:R-:W1:Y:S02]  /*3f00*/  SYNCS.PHASECHK.TRANS64.TRYWAIT P0, [UR7], R3 ;  /* 0x00000003ff0075a7 */ /* 0x000e640008001107 */
[----:B-1----:R-:W-:Y:S05]  /*3f10*/  @!P0 BRA `(.L_x_71) ;  /* 0x0000002800688947 */ /* 0x002fea0003800000 */
.L_x_138:
[----:B------:R-:W-:Y:S01]  /*3f20*/  NOP ;  /* 0x0000000000007918 */ /* 0x000fe20000000000 */
[----:B-1----:R-:W1:Y:S01]  /*3f30*/  LDS R0, [UR4+0x14] ;  /* 0x00001404ff007984 */ /* 0x002e620008000800 */
[----:B------:R-:W-:Y:S01]  /*3f40*/  ULOP3.LUT UR6, UR16, 0xffff, URZ, 0xc0, !UPT ;  /* 0x0000ffff10067892 */ /* 0x000fe2000f8ec0ff */
[----:B------:R-:W-:Y:S01]  /*3f50*/  UMOV UR8, 0xffff ;  /* 0x0000ffff00087882 */ /* 0x000fe20000000000 */
[----:B------:R-:W-:Y:S02]  /*3f60*/  UMOV UR5, 0x1 ;  /* 0x0000000100057882 */ /* 0x000fe40000000000 */
[----:B------:R-:W-:-:S04]  /*3f70*/  USHF.R.U32.HI UR6, URZ, 0x5, UR6 ;  /* 0x00000005ff067899 */ /* 0x000fc80008011606 */
[----:B------:R-:W-:Y:S02]  /*3f80*/  USHF.L.U32 UR8, UR8, UR6, URZ ;  /* 0x0000000608087299 */ /* 0x000fe400080006ff */
[----:B------:R-:W-:-:S04]  /*3f90*/  USHF.L.U32 UR5, UR5, UR6, URZ ;  /* 0x0000000605057299 */ /* 0x000fc800080006ff */
[----:B-1----:R-:W-:-:S04]  /*3fa0*/  LOP3.LUT R0, R0, UR8, RZ, 0xc0, !PT ;  /* 0x0000000800007c12 */ /* 0x002fc8000f8ec0ff */
[----:B------:R-:W-:-:S13]  /*3fb0*/  ISETP.NE.AND P0, PT, R0, UR8, PT ;  /* 0x0000000800007c0c */ /* 0x000fda000bf05270 */
[----:B------:R-:W-:Y:S05]  /*3fc0*/  @P0 BRA `(.L_x_72) ;  /* 0x0000000000580947 */ /* 0x000fea0003800000 */
[----:B------:R-:W1:Y:S02]  /*3fd0*/  LDS R0, [UR4+0x18] ;  /* 0x00001804ff007984 */ /* 0x000e640008000800 */
[----:B-1----:R-:W-:-:S04]  /*3fe0*/  LOP3.LUT R0, R0, UR5, RZ, 0xc0, !PT ;  /* 0x0000000500007c12 */ /* 0x002fc8000f8ec0ff */
[----:B------:R-:W-:-:S13]  /*3ff0*/  ISETP.NE.AND P0, PT, R0, UR5, PT ;  /* 0x0000000500007c0c */ /* 0x000fda000bf05270 */
[----:B------:R-:W-:Y:S05]  /*4000*/  @P0 BRA `(.L_x_73) ;  /* 0x00000000003c0947 */ /* 0x000fea0003800000 */
[----:B------:R-:W1:Y:S01]  /*4010*/  S2R R2, SR_LANEID ;  /* 0x0000000000027919 */ /* 0x000e620000000000 */
[----:B------:R-:W-:Y:S01]  /*4020*/  ULOP3.LUT UR8, URZ, UR8, URZ, 0x33, !UPT ;  /* 0x00000008ff087292 */ /* 0x000fe2000f8e33ff */
[----:B------:R-:W-:Y:S01]  /*4030*/  LOP3.LUT R4, RZ, UR5, RZ, 0x33, !PT ;  /* 0x00000005ff047c12 */ /* 0x000fe2000f8e33ff */
[----:B------:R-:W-:Y:S02]  /*4040*/  VOTEU.ANY UR7, UPT, PT ;  /* 0x0000000000077886 */ /* 0x000fe400038e0100 */
[----:B------:R-:W-:Y:S01]  /*4050*/  UFLO.U32 UR7, UR7 ;  /* 0x00000007000772bd */ /* 0x000fe200080e0000 */
[----:B------:R-:W2:Y:S01]  /*4060*/  REDUX UR5, R4 ;  /* 0x00000000040573c4 */ /* 0x000ea20000000000 */
[----:B------:R-:W-:-:S06]  /*4070*/  IMAD.U32 R0, RZ, RZ, UR8 ;  /* 0x00000008ff007e24 */ /* 0x000fcc000f8e00ff */
[----:B------:R4:W-:Y:S01]  /*4080*/  UTCATOMSWS.AND URZ, UR8 ;  /* 0x0000000800ff79e3 */ /* 0x0009e20008000000 */
[----:B------:R-:W3:Y:S01]  /*4090*/  REDUX UR6, R0 ;  /* 0x00000000000673c4 */ /* 0x000ee20000000000 */
[----:B-1----:R-:W-:Y:S01]  /*40a0*/  ISETP.EQ.U32.AND P0, PT, R2, UR7, PT ;  /* 0x0000000702007c0c */ /* 0x002fe2000bf02070 */
[----:B--2---:R-:W-:Y:S01]  /*40b0*/  IMAD.U32 R2, RZ, RZ, UR5 ;  /* 0x00000005ff027e24 */ /* 0x004fe2000f8e00ff */
[----:B---3--:R-:W-:-:S11]  /*40c0*/  MOV R3, UR6 ;  /* 0x0000000600037c02 */ /* 0x008fd60008000f00 */
[----:B------:R4:W-:Y:S04]  /*40d0*/  @P0 ATOMS.AND RZ, [UR4+0x14], R3 ;  /* 0x00001403ffff098c */ /* 0x0009e8000a800004 */
[----:B------:R4:W-:Y:S01]  /*40e0*/  @P0 ATOMS.AND RZ, [UR4+0x18], R2 ;  /* 0x00001802ffff098c */ /* 0x0009e2000a800004 */
[----:B------:R-:W-:Y:S05]  /*40f0*/  BRA `(.L_x_74) ;  /* 0x0000000000147947 */ /* 0x000fea0003800000 */
.L_x_73:
[----:B------:R-:W-:Y:S02]  /*4100*/  MOV R2, 0x4120 ;  /* 0x0000412000027802 */ /* 0x000fe40000000f00 */
[----:B---3-5:R-:W-:Y:S05]  /*4110*/  CALL.REL.NOINC `($__internal_0_$__cuda_sm10x_tcgen05_guardrail_trap_col_being_dealloced_not_returned_by_alloc) ;  /* 0x0000002800887944 */ /* 0x028fea0003c00000 */
[----:B------:R-:W-:Y:S05]  /*4120*/  BRA `(.L_x_74) ;  /* 0x0000000000087947 */ /* 0x000fea0003800000 */
.L_x_72:
[----:B------:R-:W-:Y:S02]  /*4130*/  MOV R2, 0x4150 ;  /* 0x0000415000027802 */ /* 0x000fe40000000f00 */
[----:B---3-5:R-:W-:Y:S05]  /*4140*/  CALL.REL.NOINC `($__internal_2_$__cuda_sm10x_tcgen05_guardrail_trap_unallocated_columns_being_dealloced) ;  /* 0x0000002800947944 */ /* 0x028fea0003c00000 */
.L_x_74:
[----:B------:R-:W-:Y:S01]  /*4150*/  NOP ;  /* 0x0000000000007918 */ /* 0x000fe20000000000 */
[----:B----4-:R-:W-:Y:S05]  /*4160*/  EXIT ;  /* 0x000000000000794d */ /* 0x010fea0003800000 */
.L_x_56:
[----:B------:R-:W-:-:S09]  /*4170*/  UISETP.NE.OR UP2, UPT, UR8, 0x3, !UP2 ;  /* 0x000000030800788c */ /* 0x000fd2000d745670 */
[----:B------:R-:W-:Y:S05]  /*4180*/  BRA.U UP2, `(.L_x_75) ;  /* 0x0000000902cc7547 */ /* 0x000fea000b800000 */
[----:B------:R-:W1:Y:S01]  /*4190*/  LDCU.64 UR6, c[0x0][0x888] ;  /* 0x00011100ff0677ac */ /* 0x000e620008000a00 */
[----:B------:R-:W2:Y:S01]  /*41a0*/  LDC R0, c[0x0][0xb30] ;  /* 0x0002cc00ff007b82 */ /* 0x000ea20000000800 */
[----:B------:R-:W-:Y:S02]  /*41b0*/  HFMA2 R31, -RZ, RZ, 0, 0 ;  /* 0x00000000ff1f7431 */ /* 0x000fe400000001ff */
[----:B------:R-:W-:Y:S01]  /*41c0*/  IMAD.MOV.U32 R33, RZ, RZ, 0x1 ;  /* 0x00000001ff217424 */ /* 0x000fe200078e00ff */
[----:B------:R-:W4:Y:S01]  /*41d0*/  LDCU.64 UR4, c[0x0][0x890] ;  /* 0x00011200ff0477ac */ /* 0x000f220008000a00 */
[----:B------:R-:W-:Y:S01]  /*41e0*/  IMAD.MOV.U32 R32, RZ, RZ, RZ ;  /* 0x000000ffff207224 */ /* 0x000fe200078e00ff */
[----:B-----5:R-:W-:Y:S01]  /*41f0*/  MOV R27, 0x400 ;  /* 0x00000400001b7802 */ /* 0x020fe20000000f00 */
[----:B------:R-:W-:Y:S01]  /*4200*/  UMOV UR8, 0x400 ;  /* 0x0000040000087882 */ /* 0x000fe20000000000 */
[----:B------:R-:W3:Y:S01]  /*4210*/  LDC R25, c[0x0][0x370] ;  /* 0x0000dc00ff197b82 */ /* 0x000ee20000000800 */
[----:B------:R-:W-:-:S07]  /*4220*/  UPLOP3.LUT UP1, UPT, UPT, UPT, UPT, 0x40, 0x4 ;  /* 0x000000000004789c */ /* 0x000fce0003f2e870 */
[----:B------:R-:W3:Y:S01]  /*4230*/  LDC R8, c[0x0][0xb0c] ;  /* 0x0002c300ff087b82 */ /* 0x000ee20000000800 */
[----:B-1----:R-:W-:Y:S02]  /*4240*/  UISETP.NE.U32.AND UP2, UPT, UR6, URZ, UPT ;  /* 0x000000ff0600728c */ /* 0x002fe4000bf45070 */
[----:B------:R-:W-:Y:S02]  /*4250*/  ULEA UR6, UR39, UR8, 0x18 ;  /* 0x0000000827067291 */ /* 0x000fe4000f8ec0ff */
[----:B------:R-:W-:Y:S02]  /*4260*/  UISETP.NE.AND.EX UP2, UPT, UR7, URZ, UPT, UP2 ;  /* 0x000000ff0700728c */ /* 0x000fe4000bf45320 */
[----:B------:R-:W-:Y:S01]  /*4270*/  UIADD3 UR7, UPT, UPT, UR6, 0xb0, URZ ;  /* 0x000000b006077890 */ /* 0x000fe2000fffe0ff */
[----:B------:R-:W1:Y:S01]  /*4280*/  LDC R24, c[0x0][0xb20] ;  /* 0x0002c800ff187b82 */ /* 0x000e620000000800 */
[----:B----4-:R-:W-:Y:S01]  /*4290*/  UISETP.NE.U32.AND UP3, UPT, UR4, URZ, UPT ;  /* 0x000000ff0400728c */ /* 0x010fe2000bf65070 */
[----:B--2---:R-:W-:Y:S01]  /*42a0*/  ISETP.NE.AND P1, PT, R0, 0x1, PT ;  /* 0x000000010000780c */ /* 0x004fe20003f25270 */
[----:B------:R-:W-:-:S02]  /*42b0*/  UPRMT UR39, UR39, 0x654, UR7 ;  /* 0x0000065427277896 */ /* 0x000fc40008000007 */
[----:B------:R-:W-:-:S03]  /*42c0*/  UISETP.NE.AND.EX UP3, UPT, UR5, URZ, UPT, UP3 ;  /* 0x000000ff0500728c */ /* 0x000fc6000bf65330 */
[----:B------:R-:W2:Y:S08]  /*42d0*/  LDC.64 R34, c[0x0][0x348] ;  /* 0x0000d200ff227b82 */ /* 0x000eb00000000a00 */
[----:B------:R-:W4:Y:S08]  /*42e0*/  LDC.64 R18, c[0x0][0xb10] ;  /* 0x0002c400ff127b82 */ /* 0x000f300000000a00 */
[----:B------:R-:W1:Y:S08]  /*42f0*/  LDC.64 R6, c[0x0][0xb18] ;  /* 0x0002c600ff067b82 */ /* 0x000e700000000a00 */
[----:B------:R-:W1:Y:S08]  /*4300*/  LDC.64 R4, c[0x0][0xb28] ;  /* 0x0002ca00ff047b82 */ /* 0x000e700000000a00 */
[----:B---3--:R-:W1:Y:S02]  /*4310*/  LDC R26, c[0x0][0x374] ;  /* 0x0000dd00ff1a7b82 */ /* 0x008e640000000800 */
.L_x_83:
[C---:B------:R-:W-:Y:S02]  /*4320*/  LEA R0, R32.reuse, UR6, 0x3 ;  /* 0x0000000620007c11 */ /* 0x040fe4000f8e18ff */
[----:B------:R-:W-:Y:S02]  /*4330*/  SHF.L.U32 R3, R31, 0x1f, RZ ;  /* 0x0000001f1f037819 */ /* 0x000fe400000006ff */
[----:B------:R-:W-:Y:S02]  /*4340*/  LEA R20, R32, UR6, 0x4 ;  /* 0x0000000620147c11 */ /* 0x000fe4000f8e20ff */
[----:B---3--:R-:W3:Y:S02]  /*4350*/  SYNCS.PHASECHK.TRANS64.TRYWAIT P0, [R0+URZ+0xd0], R3 ;  /* 0x0000d003000075a7 */ /* 0x008ee400080011ff */
[----:B---3--:R-:W-:Y:S05]  /*4360*/  @!P0 BRA `(.L_x_76) ;  /* 0x00000024006c8947 */ /* 0x008fea0003800000 */
.L_x_139:
[----:B------:R-:W-:Y:S01]  /*4370*/  ISETP.GE.AND P0, PT, R2, 0x1, PT ;  /* 0x000000010200780c */ /* 0x000fe20003f06270 */
[----:B------:R-:W5:Y:S01]  /*4380*/  LDS.128 R20, [R20+0x160] ;  /* 0x0001600014147984 */ /* 0x000f620000000c00 */
[----:B------:R-:W-:Y:S01]  /*4390*/  ISETP.NE.U32.AND P4, PT, RZ, UR4, PT ;  /* 0x00000004ff007c0c */ /* 0x000fe2000bf85070 */
[----:B---3--:R-:W-:Y:S01]  /*43a0*/  VIADD R0, R0, 0xe0 ;  /* 0x000000e000007836 */ /* 0x008fe20000000000 */
[----:B------:R-:W-:Y:S02]  /*43b0*/  SHF.L.U32 R28, R33, 0x1f, RZ ;  /* 0x0000001f211c7819 */ /* 0x000fe400000006ff */
[----:B------:R-:W-:Y:S02]  /*43c0*/  ISETP.NE.AND.EX P4, PT, RZ, UR5, PT, P4 ;  /* 0x00000005ff007c0c */ /* 0x000fe4000bf85340 */
[----:B------:R-:W-:Y:S01]  /*43d0*/  PRMT R0, RZ, 0x654, R0 ;  /* 0x00000654ff007816 */ /* 0x000fe20000000000 */
[----:B------:R-:W-:Y:S01]  /*43e0*/  @!PT LDS RZ, [RZ] ;  /* 0x00000000fffff984 */ /* 0x000fe20000000800 */
[----:B------:R-:W-:Y:S01]  /*43f0*/  @!PT LDS RZ, [RZ] ;  /* 0x00000000fffff984 */ /* 0x000fe20000000800 */
[----:B------:R-:W-:Y:S01]  /*4400*/  @!PT LDS RZ, [RZ] ;  /* 0x00000000fffff984 */ /* 0x000fe20000000800 */
[----:B------:R-:W-:Y:S01]  /*4410*/  @!PT LDS RZ, [RZ] ;  /* 0x00000000fffff984 */ /* 0x000fe20000000800 */
[----:B------:R3:W-:Y:S06]  /*4420*/  MEMBAR.ALL.CTA ;  /* 0x0000000000007992 */ /* 0x0007ec0000008000 */
[----:B---3--:R-:W3:Y:S02]  /*4430*/  FENCE.VIEW.ASYNC.S ;  /* 0x00000000000073c6 */ /* 0x008ee40000000000 */
[----:B---3--:R3:W-:Y:S01]  /*4440*/  SYNCS.ARRIVE.TRANS64.RED.A1T0 RZ, [R0+URZ], RZ ;  /* 0x000000ff00ff79a7 */ /* 0x0087e200081004ff */
[----:B-----5:R-:W-:Y:S11]  /*4450*/  LOP3.LUT P3, RZ, R22, 0x1, RZ, 0xc0, !PT ;  /* 0x0000000116ff7812 */ /* 0x020ff6000786c0ff */
[----:B------:R-:W-:Y:S02]  /*4460*/  @!UPT UIADD3 URZ, UPT, UPT, URZ, URZ, URZ ;  /* 0x000000fffffff290 */ /* 0x000fe4000fffe0ff */
[----:B------:R-:W-:Y:S02]  /*4470*/  @P3 MOV R13, R20 ;  /* 0x00000014000d3202 */ /* 0x000fe40000000f00 */
[----:B------:R-:W-:Y:S01]  /*4480*/  @P3 LOP3.LUT R10, R21, 0xffff, RZ, 0xc0, !PT ;  /* 0x0000ffff150a3812 */ /* 0x000fe200078ec0ff */
[----:B---3--:R-:W-:Y:S06]  /*4490*/  @!P0 BRA `(.L_x_77) ;  /* 0x0000000000a48947 */ /* 0x008fec0003800000 */
[----:B-1----:R-:W-:Y:S01]  /*44a0*/  IMAD.HI.U32 R37, R26, R7, RZ ;  /* 0x000000071a257227 */ /* 0x002fe200078e00ff */
[----:B------:R-:W-:Y:S02]  /*44b0*/  ISETP.NE.AND P0, PT, R6, 0x1, PT ;  /* 0x000000010600780c */ /* 0x000fe40003f05270 */
[----:B------:R-:W-:Y:S01]  /*44c0*/  ISETP.NE.AND P2, PT, R2, 0x1, PT ;  /* 0x000000010200780c */ /* 0x000fe20003f45270 */
[----:B----4-:R-:W-:Y:S01]  /*44d0*/  IMAD.HI.U32 R36, R25, R18, RZ ;  /* 0x0000001219247227 */ /* 0x010fe200078e00ff */
[----:B------:R-:W-:Y:S02]  /*44e0*/  SHF.R.U32.HI R37, RZ, R24, R37 ;  /* 0x00000018ff257219 */ /* 0x000fe40000011625 */
[----:B------:R-:W-:Y:S01]  /*44f0*/  ISETP.NE.AND P5, PT, R8, 0x1, PT ;  /* 0x000000010800780c */ /* 0x000fe20003fa5270 */
[----:B------:R-:W-:Y:S01]  /*4500*/  IMAD.HI.U32 R42, R13, R18, RZ ;  /* 0x000000120d2a7227 */ /* 0x000fe200078e00ff */
[----:B------:R-:W-:Y:S02]  /*4510*/  SHF.R.U32.HI R36, RZ, R19, R36 ;  /* 0x00000013ff247219 */ /* 0x000fe40000011624 */
[----:B------:R-:W-:Y:S01]  /*4520*/  SEL R3, R26, R37, !P0 ;  /* 0x000000251a037207 */ /* 0x000fe20004000000 */
[C---:B------:R-:W-:Y:S01]  /*4530*/  IMAD.HI.U32 R37, R10.reuse, R7, RZ ;  /* 0x000000070a257227 */ /* 0x040fe200078e00ff */
[----:B------:R-:W-:Y:S02]  /*4540*/  SEL R11, R25, R36, !P5 ;  /* 0x00000024190b7207 */ /* 0x000fe40006800000 */
[----:B------:R-:W-:Y:S01]  /*4550*/  SHF.R.U32.HI R42, RZ, R19, R42 ;  /* 0x00000013ff2a7219 */ /* 0x000fe2000001162a */
[----:B------:R-:W-:Y:S01]  /*4560*/  IMAD.HI.U32 R44, R3, R4, RZ ;  /* 0x00000004032c7227 */ /* 0x000fe200078e00ff */
[----:B------:R-:W-:Y:S03]  /*4570*/  SHF.R.U32.HI R37, RZ, R24, R37 ;  /* 0x00000018ff257219 */ /* 0x000fe60000011625 */
[----:B------:R-:W-:Y:S01]  /*4580*/  IMAD.HI.U32 R36, R11, R4, RZ ;  /* 0x000000040b247227 */ /* 0x000fe200078e00ff */
[----:B------:R-:W-:Y:S02]  /*4590*/  @P2 SHF.R.U32.HI R3, RZ, R5, R44 ;  /* 0x00000005ff032219 */ /* 0x000fe4000001162c */
[----:B------:R-:W-:Y:S02]  /*45a0*/  SEL R9, R10, R37, !P0 ;  /* 0x000000250a097207 */ /* 0x000fe40004000000 */
[----:B------:R-:W-:Y:S01]  /*45b0*/  @P2 SHF.R.U32.HI R11, RZ, R5, R36 ;  /* 0x00000005ff0b2219 */ /* 0x000fe20000011624 */
[C---:B------:R-:W-:Y:S01]  /*45c0*/  IMAD R12, R2.reuse, R3, RZ ;  /* 0x00000003020c7224 */ /* 0x040fe200078e02ff */
[----:B------:R-:W-:Y:S01]  /*45d0*/  SEL R3, R13, R42, !P5 ;  /* 0x0000002a0d037207 */ /* 0x000fe20006800000 */
[C---:B------:R-:W-:Y:S03]  /*45e0*/  IMAD.HI.U32 R16, R9.reuse, R4, RZ ;  /* 0x0000000409107227 */ /* 0x040fe600078e00ff */
[----:B------:R-:W-:Y:S01]  /*45f0*/  ISETP.GE.AND P0, PT, R9, R12, PT ;  /* 0x0000000c0900720c */ /* 0x000fe20003f06270 */
[C---:B------:R-:W-:Y:S01]  /*4600*/  IMAD R14, R2.reuse, R11, RZ ;  /* 0x0000000b020e7224 */ /* 0x040fe200078e02ff */
[----:B------:R-:W-:Y:S04]  /*4610*/  SHF.R.U32.HI R16, RZ, R5, R16 ;  /* 0x00000005ff107219 */ /* 0x000fe80000011610 */
[----:B------:R-:W-:Y:S02]  /*4620*/  ISETP.GE.OR P0, PT, R3, R14, P0 ;  /* 0x0000000e0300720c */ /* 0x000fe40000706670 */
[----:B------:R-:W-:Y:S05]  /*4630*/  SEL R17, R9, R16, !P2 ;  /* 0x0000001009117207 */ /* 0x000fea0005000000 */
[----:B------:R-:W-:Y:S04]  /*4640*/  IMAD.MOV R15, RZ, RZ, -R17 ;  /* 0x000000ffff0f7224 */ /* 0x000fe800078e0a11 */
[----:B------:R-:W-:Y:S02]  /*4650*/  IMAD R15, R2, R15, R9 ;  /* 0x0000000f020f7224 */ /* 0x000fe400078e0209 */
[C---:B------:R-:W-:Y:S05]  /*4660*/  @!P0 IMAD.HI.U32 R12, R3.reuse, R4, RZ ;  /* 0x00000004030c8227 */ /* 0x040fea00078e00ff */
[----:B------:R-:W-:Y:S04]  /*4670*/  @!P0 SHF.R.U32.HI R12, RZ, R5, R12 ;  /* 0x00000005ff0c8219 */ /* 0x000fe8000001160c */
[----:B------:R-:W-:Y:S01]  /*4680*/  @!P0 SEL R0, R3, R12, !P2 ;  /* 0x0000000c03008207 */ /* 0x000fe20005000000 */
[----:B------:R-:W-:Y:S03]  /*4690*/  IMAD.MOV R12, RZ, RZ, -R3 ;  /* 0x000000ffff0c7224 */ /* 0x000fe600078e0a03 */
[----:B------:R-:W-:Y:S01]  /*46a0*/  @!P0 IADD3 R16, PT, PT, R17, -R0, RZ ;  /* 0x8000000011108210 */ /* 0x000fe20007ffe0ff */
[----:B------:R-:W-:Y:S01]  /*46b0*/  @!P0 IMAD R0, R11, R15, R0 ;  /* 0x0000000f0b008224 */ /* 0x000fe200078e0200 */
[----:B------:R-:W-:Y:S01]  /*46c0*/  IADD3 R11, PT, PT, -R9, RZ, RZ ;  /* 0x000000ff090b7210 */ /* 0x000fe20007ffe1ff */
[----:B------:R-:W-:Y:S02]  /*46d0*/  IMAD R13, R8, R12, R13 ;  /* 0x0000000c080d7224 */ /* 0x000fe400078e020d */
[----:B------:R-:W-:Y:S02]  /*46e0*/  @!P0 IMAD R9, R16, R2, R3 ;  /* 0x0000000210098224 */ /* 0x000fe400078e0203 */
[----:B------:R-:W-:Y:S02]  /*46f0*/  @!P0 IMAD.MOV.U32 R3, RZ, RZ, R0 ;  /* 0x000000ffff038224 */ /* 0x000fe400078e0000 */
[----:B------:R-:W-:Y:S02]  /*4700*/  IMAD R10, R6, R11, R10 ;  /* 0x0000000b060a7224 */ /* 0x000fe400078e020a */
[----:B------:R-:W-:Y:S02]  /*4710*/  IMAD R13, R3, R8, R13 ;  /* 0x00000008030d7224 */ /* 0x000fe400078e020d */
[----:B------:R-:W-:Y:S02]  /*4720*/  IMAD R10, R9, R6, R10 ;  /* 0x00000006090a7224 */ /* 0x000fe400078e020a */
.L_x_77:
[----:B------:R-:W-:Y:S05]  /*4730*/  BRA.U UP1, `(.L_x_78) ;  /* 0x0000000101107547 */ /* 0x000fea000b800000 */
[----:B------:R-:W-:Y:S04]  /*4740*/  MOV R0, UR13 ;  /* 0x0000000d00007c02 */ /* 0x000fe80008000f00 */
[----:B------:R-:W-:Y:S04]  /*4750*/  SHF.L.U32 R3, R0, 0x1f, RZ ;  /* 0x0000001f00037819 */ /* 0x000fe800000006ff */
[----:B------:R-:W3:Y:S02]  /*4760*/  SYNCS.PHASECHK.TRANS64.TRYWAIT P0, [UR6+0xc8], R3 ;  /* 0x0000c803ff0075a7 */ /* 0x000ee40008001106 */
[----:B---3--:R-:W-:Y:S05]  /*4770*/  @!P0 BRA `(.L_x_79) ;  /* 0x00000020007c8947 */ /* 0x008fea0003800000 */
.L_x_78:
[----:B------:R-:W-:Y:S05]  /*4780*/  BRA.U !UP3, `(.L_x_80) ;  /* 0x000000010b347547 */ /* 0x000fea000b800000 */
[----:B------:R-:W-:Y:S01]  /*4790*/  UPLOP3.LUT UP0, UPT, UPT, UPT, UP2, 0x80, 0x8 ;  /* 0x000000000008789c */ /* 0x000fe20003f0f020 */
[----:B------:R-:W-:Y:S05]  /*47a0*/  HFMA2 R40, -RZ, RZ, 0, 5.9604644775390625e-08 ;  /* 0x00000001ff287431 */ /* 0x000fea00000001ff */
[----:B------:R-:W-:Y:S05]  /*47b0*/  PLOP3.LUT P0, PT, PT, PT, UP0, 0x80, 0x8 ;  /* 0x000000000008781c */ /* 0x000fea0003f0f008 */
[----:B------:R-:W5:Y:S01]  /*47c0*/  @UP0 LDCU.64 UR8, c[0x0][0x888] ;  /* 0x00011100ff0807ac */ /* 0x000f620008000a00 */
[----:B------:R-:W-:Y:S04]  /*47d0*/  @UP0 UIMAD UR7, UR36, UR4, URZ ;  /* 0x00000004240702a4 */ /* 0x000fe8000f8e02ff */
[----:B-----5:R-:W-:Y:S06]  /*47e0*/  @UP0 UIMAD.WIDE UR8, UR7, 0x4, UR8 ;  /* 0x00000004070808a5 */ /* 0x020fec000f8e0208 */
[----:B------:R-:W-:Y:S02]  /*47f0*/  IMAD.U32 R14, RZ, RZ, UR8 ;  /* 0x00000008ff0e7e24 */ /* 0x000fe4000f8e00ff */
[----:B------:R-:W-:Y:S05]  /*4800*/  IMAD.U32 R15, RZ, RZ, UR9 ;  /* 0x00000009ff0f7e24 */ /* 0x000fea000f8e00ff */
[----:B---3--:R-:W3:Y:S02]  /*4810*/  @P0 LDG.E R0, desc[UR44][R14.64] ;  /* 0x0000002c0e000981 */ /* 0x008ee4000c1e1900 */
[----:B---3--:R-:W-:Y:S01]  /*4820*/  @P0 R2UR UR38, R0 ;  /* 0x00000000002602ca */ /* 0x008fe200000e0000 */
[----:B------:R-:W-:Y:S05]  /*4830*/  IMAD.MOV.U32 R0, RZ, RZ, 0x1 ;  /* 0x00000001ff007424 */ /* 0x000fea00078e00ff */
[----:B------:R-:W-:Y:S08]  /*4840*/  @!P0 PRMT R40, R0, 0x7610, R40 ;  /* 0x0000761000288816 */ /* 0x000ff00000000028 */
[----:B------:R-:W3:Y:S02]  /*4850*/  @!UP0 LDCU UR38, c[0x0][0x880] ;  /* 0x00011000ff2687ac */ /* 0x000ee40008000800 */
.L_x_80:
[----:B---3--:R-:W-:Y:S01]  /*4860*/  @!P4 ISETP.EQ.AND P5, PT, RZ, UR38, PT ;  /* 0x00000026ff00cc0c */ /* 0x008fe2000bfa2270 */
[----:B------:R-:W-:Y:S01]  /*4870*/  @!UPT UIADD3 URZ, UPT, UPT, URZ, URZ, URZ ;  /* 0x000000fffffff290 */ /* 0x000fe2000fffe0ff */
[----:B------:R-:W-:Y:S11]  /*4880*/  @!P4 BRA `(.L_x_81) ;  /* 0x000000000014c947 */ /* 0x000ff60003800000 */
[----:B------:R-:W-:Y:S02]  /*4890*/  LOP3.LUT P0, RZ, R40, 0xff, RZ, 0xc0, !PT ;  /* 0x000000ff28ff7812 */ /* 0x000fe4000780c0ff */
[----:B------:R-:W-:Y:S04]  /*48a0*/  PLOP3.LUT P5, PT, PT, PT, UP0, 0x80, 0x8 ;  /* 0x000000000008781c */ /* 0x000fe80003faf008 */
[----:B------:R-:W-:Y:S07]  /*48b0*/  PLOP3.LUT P5, PT, P5, PT, PT, 0x8, 0x80 ;  /* 0x000000000080781c */ /* 0x000fee0002fae170 */
[----:B------:R-:W-:Y:S11]  /*48c0*/  @P0 ISETP.EQ.AND P5, PT, RZ, UR38, PT ;  /* 0x00000026ff000c0c */ /* 0x000ff6000bfa2270 */
[----:B------:R-:W-:Y:S02]  /*48d0*/  @!UPT UIADD3 URZ, UPT, UPT, URZ, URZ, URZ ;  /* 0x000000fffffff290 */ /* 0x000fe4000fffe0ff */
.L_x_81:
[----:B------:R-:W3:Y:S01]  /*48e0*/  SYNCS.PHASECHK.TRANS64.TRYWAIT P4, [UR6+0xb8], R28 ;  /* 0x0000b81cff0075a7 */ /* 0x000ee20008081106 */
[----:B------:R-:W-:Y:S01]  /*48f0*/  @P3 SHF.R.U32.HI R30, RZ, 0x10, R21 ;  /* 0x00000010ff1e3819 */ /* 0x000fe20000011615 */
[----:B------:R-:W-:Y:S01]  /*4900*/  VIADD R32, R32, 0x1 ;  /* 0x0000000120207836 */ /* 0x000fe20000000000 */
[----:B------:R-:W5:Y:S08]  /*4910*/  LDC.64 R16, c[0x0][0xb10] ;  /* 0x0002c400ff107b82 */ /* 0x000f700000000a00 */
[----:B------:R-:W1:Y:S08]  /*4920*/  LDC.64 R14, c[0x0][0xb18] ;  /* 0x0002c600ff0e7b82 */ /* 0x000e700000000a00 */
[----:B------:R-:W2:Y:S08]  /*4930*/  @!P1 LDC R0, c[0x0][0xb20] ;  /* 0x0002c800ff009b82 */ /* 0x000eb00000000800 */
[----:B------:R-:W4:Y:S01]  /*4940*/  @!P1 LDC R3, c[0x0][0xb0c] ;  /* 0x0002c300ff039b82 */ /* 0x000f220000000800 */
[----:B-----5:R-:W-:Y:S05]  /*4950*/  @!P1 IMAD.HI.U32 R12, R13, R16, RZ ;  /* 0x000000100d0c9227 */ /* 0x020fea00078e00ff */
[----:B------:R-:W-:Y:S01]  /*4960*/  @!P1 SHF.R.U32.HI R12, RZ, R17, R12 ;  /* 0x00000011ff0c9219 */ /* 0x000fe2000001160c */
[----:B-1----:R-:W-:Y:S01]  /*4970*/  @!P1 IMAD.HI.U32 R9, R10, R15, RZ ;  /* 0x0000000f0a099227 */ /* 0x002fe200078e00ff */
[----:B------:R-:W-:Y:S04]  /*4980*/  @!P1 ISETP.NE.AND P0, PT, R14, 0x1, PT ;  /* 0x000000010e00980c */ /* 0x000fe80003f05270 */
[----:B--2---:R-:W-:Y:S02]  /*4990*/  @!P1 SHF.R.U32.HI R9, RZ, R0, R9 ;  /* 0x00000000ff099219 */ /* 0x004fe40000011609 */
[----:B----4-:R-:W-:Y:S02]  /*49a0*/  @!P1 ISETP.NE.AND P2, PT, R3, 0x1, PT ;  /* 0x000000010300980c */ /* 0x010fe40003f45270 */
[----:B------:R-:W-:Y:S02]  /*49b0*/  @!P1 SEL R9, R10, R9, !P0 ;  /* 0x000000090a099207 */ /* 0x000fe40004000000 */
[----:B------:R-:W-:Y:S02]  /*49c0*/  ELECT P0, URZ, PT ;  /* 0x0000000000ff782f */ /* 0x000fe40003800000 */
[----:B------:R-:W-:Y:S05]  /*49d0*/  @!P1 SEL R12, R13, R12, !P2 ;  /* 0x0000000c0d0c9207 */ /* 0x000fea0005000000 */
[----:B------:R-:W-:Y:S02]  /*49e0*/  @!P1 IMAD.IADD R0, R9, 0x1, -R12 ;  /* 0x0000000109009824 */ /* 0x000fe400078e0a0c */
[----:B------:R-:W-:Y:S02]  /*49f0*/  @!P1 IMAD.IADD R9, R12, 0x1, -R9 ;  /* 0x000000010c099824 */ /* 0x000fe400078e0a09 */
[----:B------:R-:W-:Y:S02]  /*4a00*/  @!P1 IMAD R13, R0, R3, R13 ;  /* 0x00000003000d9224 */ /* 0x000fe400078e020d */
[----:B------:R-:W-:Y:S01]  /*4a10*/  @!P1 IMAD R10, R9, R14, R10 ;  /* 0x0000000e090a9224 */ /* 0x000fe200078e020a */
[----:B---3--:R-:W-:Y:S06]  /*4a20*/  @!P4 BRA `(.L_x_82) ;  /* 0x0000001c00e8c947 */ /* 0x008fec0003800000 */
.L_x_142:
[----:B------:R-:W-:Y:S01]  /*4a30*/  PLOP3.LUT P5, PT, P5, P0, PT, 0xf2, 0x2f ;  /* 0x00000000002f781c */ /* 0x000fe20002fa1e72 */
[----:B------:R-:W-:Y:S01]  /*4a40*/  UMOV UR14, 0x0 ;  /* 0x00000000000e7882 */ /* 0x000fe20000000000 */
[----:B------:R-:W-:Y:S01]  /*4a50*/  LOP3.LUT R33, R33, 0x1, RZ, 0x3c, !PT ;  /* 0x0000000121217812 */ /* 0x000fe200078e3cff */
[----:B------:R-:W-:Y:S01]  /*4a60*/  UMOV UR15, 0x10000000 ;  /* 0x10000000000f7882 */ /* 0x000fe20000000000 */
[----:B------:R-:W-:Y:S01]  /*4a70*/  UMOV UR12, UR36 ;  /* 0x00000024000c7c82 */ /* 0x000fe20008000000 */
[----:B------:R-:W-:Y:S08]  /*4a80*/  @P3 R2UR UR36, R30 ;  /* 0x000000001e2432ca */ /* 0x000ff000000e0000 */
[----:B-1----:R-:W-:Y:S01]  /*4a90*/  @!P5 IADD3 R3, P0, PT, R34, 0x580, RZ ;  /* 0x000005802203d810 */ /* 0x002fe20007f1e0ff */
[----:B------:R-:W-:Y:S01]  /*4aa0*/  @!P5 IMAD.SHL.U32 R39, R39, 0x10, RZ ;  /* 0x000000102727d824 */ /* 0x000fe200078e00ff */
[----:B------:R-:W-:Y:S01]  /*4ab0*/  VOTEU.ALL UP1, P5 ;  /* 0x0000000000ff7886 */ /* 0x000fe20002820000 */
[----:B------:R-:W-:Y:S01]  /*4ac0*/  @!P5 IMAD.SHL.U32 R41, R41, 0x40, RZ ;  /* 0x000000402929d824 */ /* 0x000fe200078e00ff */
[----:B------:R-:W-:Y:S01]  /*4ad0*/  @!P5 R2UR UR8, R3 ;  /* 0x000000000308d2ca */ /* 0x000fe200000e0000 */
[----:B------:R-:W-:Y:S01]  /*4ae0*/  @!P5 IMAD.X R0, RZ, RZ, R35, P0 ;  /* 0x000000ffff00d224 */ /* 0x000fe200000e0623 */
[----:B------:R-:W-:Y:S01]  /*4af0*/  @!P5 R2UR UR10, R39 ;  /* 0x00000000270ad2ca */ /* 0x000fe200000e0000 */
[----:B------:R-:W-:Y:S01]  /*4b00*/  @!UP1 UIADD3 UR9, UPT, UPT, UR6, 0xb0, URZ ;  /* 0x000000b006099890 */ /* 0x000fe2000fffe0ff */
[----:B------:R-:W-:Y:S01]  /*4b10*/  @!P5 R2UR UR11, R41 ;  /* 0x00000000290bd2ca */ /* 0x000fe200000e0000 */
[----:B------:R-:W-:Y:S01]  /*4b20*/  IMAD.IADD R39, R10, 0x1, R29 ;  /* 0x000000010a277824 */ /* 0x000fe200078e021d */
[----:B------:R-:W-:Y:S01]  /*4b30*/  @!P5 R2UR UR7, R0 ;  /* 0x000000000007d2ca */ /* 0x000fe200000e0000 */
[----:B------:R-:W-:Y:S01]  /*4b40*/  IMAD.IADD R41, R13, 0x1, R38 ;  /* 0x000000010d297824 */ /* 0x000fe200078e0226 */
[C---:B------:R-:W-:Y:S04]  /*4b50*/  ISETP.NE.AND P0, PT, R32.reuse, 0x2, PT ;  /* 0x000000022000780c */ /* 0x040fe80003f05270 */
[----:B------:R-:W-:Y:S01]  /*4b60*/  SEL R0, RZ, 0x1, P0 ;  /* 0x00000001ff007807 */ /* 0x000fe20000000000 */
[----:B------:R-:W-:Y:S01]  /*4b70*/  IMAD.U32 R14, RZ, RZ, UR8 ;  /* 0x00000008ff0e7e24 */ /* 0x000fe2000f8e00ff */
[----:B------:R-:W-:Y:S01]  /*4b80*/  @!UP1 UIADD3 UR8, UPT, UPT, UR6, 0x200, URZ ;  /* 0x0000020006089890 */ /* 0x000fe2000fffe0ff */
[----:B------:R-:W-:Y:S01]  /*4b90*/  SEL R32, R32, RZ, P0 ;  /* 0x000000ff20207207 */ /* 0x000fe20000000000 */
[----:B------:R-:W-:Y:S01]  /*4ba0*/  VOTEU.ALL UP1, P5 ;  /* 0x0000000000ff7886 */ /* 0x000fe20002820000 */
[----:B------:R-:W-:Y:S02]  /*4bb0*/  LOP3.LUT R31, R31, R0, RZ, 0x3c, !PT ;  /* 0x000000001f1f7212 */ /* 0x000fe400078e3cff */
[----:B------:R-:W-:Y:S01]  /*4bc0*/  IMAD.U32 R15, RZ, RZ, UR7 ;  /* 0x00000007ff0f7e24 */ /* 0x000fe2000f8e00ff */
[----:B------:R-:W-:Y:S04]  /*4bd0*/  @!P5 R2UR UR16, R14 ;  /* 0x000000000e10d2ca */ /* 0x000fe800000e0000 */
[----:B------:R-:W-:Y:S11]  /*4be0*/  @!P5 R2UR UR17, R15 ;  /* 0x000000000f11d2ca */ /* 0x000ff600000e0000 */
[----:B------:R-:W-:Y:S02]  /*4bf0*/  @!UPT UIADD3 URZ, UPT, UPT, URZ, URZ, URZ ;  /* 0x000000fffffff290 */ /* 0x000fe4000fffe0ff */
[----:B------:R3:W-:Y:S01]  /*4c00*/  @!UP1 UTMALDG.3D [UR8], [UR16], desc[UR14] ;  /* 0x00000e08100095b4 */ /* 0x0007e20008011000 */
[----:B------:R3:W-:Y:S01]  /*4c10*/  @!P5 SYNCS.ARRIVE.TRANS64.RED.A0TR RZ, [UR6+0xb0], R27 ;  /* 0x0000b01bffffd9a7 */ /* 0x0007e20008300406 */
[----:B------:R-:W-:Y:S01]  /*4c20*/  UPLOP3.LUT UP1, UPT, UPT, UPT, UPT, 0x80, 0x8 ;  /* 0x000000000008789c */ /* 0x000fe20003f2f070 */
[----:B------:R-:W-:Y:S01]  /*4c30*/  SYNCS.ARRIVE.TRANS64.RED.A1T0 RZ, [UR39], RZ ;  /* 0x000000ffffff79a7 */ /* 0x000fe20008100427 */
[----:B------:R-:W-:Y:S09]  /*4c40*/  @P3 BRA `(.L_x_83) ;  /* 0xfffffff400b43947 */ /* 0x000ff2000383ffff */
[----:B------:R-:W-:Y:S07]  /*4c50*/  MOV R0, UR6 ;  /* 0x0000000600007c02 */ /* 0x000fee0008000f00 */
.L_x_84:
[----:B-1----:R-:W-:-:S04]  /*4c60*/  SHF.L.U32 R3, R33, 0x1f, RZ ;  /* 0x0000001f21037819 */ /* 0x002fc800000006ff */
[----:B------:R1:W2:Y:S03]  /*4c70*/  SYNCS.PHASECHK.TRANS64.TRYWAIT P0, [R0+URZ+0xb8], R3 ;  /* 0x0000b803000075a7 */ /* 0x0002a600080011ff */
[----:B--2---:R-:W-:Y:S05]  /*4c80*/  @!P0 NANOSLEEP.SYNCS 0x989680 ;  /* 0x009896800000895d */ /* 0x004fea0003900000 */
[----:B------:R-:W2:Y:S02]  /*4c90*/  @!P0 SYNCS.PHASECHK.TRANS64 P0, [R0+URZ+0xb8], R3 ;  /* 0x0000b803000085a7 */ /* 0x000ea400080010ff */
[----:B--23--:R-:W-:Y:S05]  /*4ca0*/  @P0 EXIT ;  /* 0x000000000000094d */ /* 0x00cfea0003800000 */
[----:B------:R-:W-:Y:S05]  /*4cb0*/  BRA `(.L_x_84) ;  /* 0xfffffffc00e87947 */ /* 0x000fea000383ffff */
.L_x_75:
[----:B------:R-:W-:-:S06]  /*4cc0*/  UISETP.GE.AND UP1, UPT, UR8, 0x4, UPT ;  /* 0x000000040800788c */ /* 0x000fcc000bf26270 */
[----:B------:R-:W-:-:S13]  /*4cd0*/  PLOP3.LUT P0, PT, PT, PT, UP1, 0x80, 0x8 ;  /* 0x000000000008781c */ /* 0x000fda0003f0f018 */
[----:B------:R-:W-:Y:S05]  /*4ce0*/  @!P0 EXIT ;  /* 0x000000000000894d */ /* 0x000fea0003800000 */
[----:B------:R-:W-:Y:S01]  /*4cf0*/  BAR.SYNC.DEFER_BLOCKING 0x6, 0xa0 ;  /* 0x0182800000007b1d */ /* 0x000fe20000010000 */
[--C-:B------:R-:W-:Y:S01]  /*4d00*/  SHF.R.U32.HI R4, RZ, 0x4, R51.reuse ;  /* 0x00000004ff047819 */ /* 0x100fe20000011633 */
[C---:B------:R-:W-:Y:S01]  /*4d10*/  IMAD.SHL.U32 R0, R51.reuse, 0x10, RZ ;  /* 0x0000001033007824 */ /* 0x040fe200078e00ff */
[----:B------:R-:W-:Y:S01]  /*4d20*/  CS2R R48, SRZ ;  /* 0x0000000000307805 */ /* 0x000fe2000001ff00 */
[----:B------:R-:W-:Y:S01]  /*4d30*/  IMAD.U32 R26, R51, 0x10000, RZ ;  /* 0x00010000331a7824 */ /* 0x000fe200078e00ff */
[----:B------:R-:W-:Y:S01]  /*4d40*/  LOP3.LUT R4, R4, 0x1, RZ, 0xc0, !PT ;  /* 0x0000000104047812 */ /* 0x000fe200078ec0ff */
[----:B------:R-:W-:Y:S02]  /*4d50*/  UMOV UR46, 0x400 ;  /* 0x00000400002e7882 */ /* 0x000fe40000000000 */
[----:B------:R-:W1:Y:S01]  /*4d60*/  LDC R43, c[0x0][0x370] ;  /* 0x0000dc00ff2b7b82 */ /* 0x000e620000000800 */
[----:B------:R-:W-:Y:S01]  /*4d70*/  ULEA UR46, UR39, UR46, 0x18 ;  /* 0x0000002e272e7291 */ /* 0x000fe2000f8ec0ff */
[----:B------:R-:W-:Y:S01]  /*4d80*/  LOP3.LUT R0, R0, 0xf0, RZ, 0xc0, !PT ;  /* 0x000000f000007812 */ /* 0x000fe200078ec0ff */
[----:B------:R-:W-:Y:S01]  /*4d90*/  IMAD.MOV.U32 R50, RZ, RZ, RZ ;  /* 0x000000ffff327224 */ /* 0x000fe200078e00ff */
[----:B------:R-:W-:Y:S01]  /*4da0*/  LOP3.LUT R45, R4, 0x60, R51, 0xf8, !PT ;  /* 0x00000060042d7812 */ /* 0x000fe200078ef833 */
[----:B------:R-:W-:Y:S01]  /*4db0*/  IMAD.MOV.U32 R53, RZ, RZ, RZ ;  /* 0x000000ffff357224 */ /* 0x000fe200078e00ff */
[----:B------:R-:W-:Y:S01]  /*4dc0*/  LOP3.LUT R26, R26, 0x600000, RZ, 0xc0, !PT ;  /* 0x006000001a1a7812 */ /* 0x000fe200078ec0ff */
[----:B------:R-:W2:Y:S01]  /*4dd0*/  LDCU.64 UR48, c[0x0][0x348] ;  /* 0x00006900ff3077ac */ /* 0x000ea20008000a00 */
[----:B------:R-:W4:Y:S01]  /*4de0*/  LDC R24, c[0x0][0xb0c] ;  /* 0x0002c300ff187b82 */ /* 0x000f220000000800 */
[----:B------:R-:W-:Y:S01]  /*4df0*/  IMAD R45, R45, 0x8, R0 ;  /* 0x000000082d2d7824 */ /* 0x000fe200078e0200 */
[----:B------:R-:W-:Y:S01]  /*4e00*/  LOP3.LUT R51, R51, 0x60, RZ, 0xc0, !PT ;  /* 0x0000006033337812 */ /* 0x000fe200078ec0ff */
[----:B------:R-:W1:Y:S01]  /*4e10*/  LDCU.64 UR40, c[0x0][0x888] ;  /* 0x00011100ff2877ac */ /* 0x000e620008000a00 */
[----:B------:R-:W1:Y:S04]  /*4e20*/  LDCU.64 UR42, c[0x0][0x890] ;  /* 0x00011200ff2a77ac */ /* 0x000e680008000a00 */
[----:B------:R-:W1:Y:S01]  /*4e30*/  LDC R42, c[0x0][0xb20] ;  /* 0x0002c800ff2a7b82 */ /* 0x000e620000000800 */
[----:B------:R-:W3:Y:S01]  /*4e40*/  LDS R3, [UR46+0x180] ;  /* 0x0001802eff037984 */ /* 0x000ee20008000800 */
[----:B------:R-:W-:-:S06]  /*4e50*/  UMOV UR37, URZ ;  /* 0x000000ff00257c82 */ /* 0x000fcc0008000000 */
[----:B------:R-:W1:Y:S08]  /*4e60*/  LDC R22, c[0x0][0xb30] ;  /* 0x0002cc00ff167b82 */ /* 0x000e700000000800 */
[----:B------:R-:W1:Y:S08]  /*4e70*/  LDC.64 R36, c[0x0][0xb10] ;  /* 0x0002c400ff247b82 */ /* 0x000e700000000a00 */
[----:B------:R-:W1:Y:S08]  /*4e80*/  LDC.64 R18, c[0x0][0xb18] ;  /* 0x0002c600ff127b82 */ /* 0x000e700000000a00 */
[----:B------:R-:W1:Y:S08]  /*4e90*/  LDC.64 R16, c[0x0][0xb28] ;  /* 0x0002ca00ff107b82 */ /* 0x000e700000000a00 */
[----:B------:R-:W1:Y:S01]  /*4ea0*/  LDC.64 R34, c[0x0][0x8b0] ;  /* 0x00022c00ff227b82 */ /* 0x000e620000000a00 */
[----:B---3--:R-:W-:-:S07]  /*4eb0*/  IMAD.IADD R26, R3, 0x1, R26 ;  /* 0x00000001031a7824 */ /* 0x008fce00078e021a */
[----:B------:R-:W3:Y:S08]  /*4ec0*/  LDC.64 R32, c[0x0][0x8a8] ;  /* 0x00022a00ff207b82 */ /* 0x000ef00000000a00 */
[----:B--2-4-:R-:W1:Y:S02]  /*4ed0*/  LDC R44, c[0x0][0x374] ;  /* 0x0000dd00ff2c7b82 */ /* 0x014e640000000800 */
.L_x_97:
[----:B------:R-:W-:Y:S02]  /*4ee0*/  LEA R0, R53, UR46, 0x3 ;  /* 0x0000002e35007c11 */ /* 0x000fe4000f8e18ff */
[----:B------:R-:W-:Y:S02]  /*4ef0*/  SHF.L.U32 R3, R49, 0x1f, RZ ;  /* 0x0000001f31037819 */ /* 0x000fe400000006ff */
[----:B------:R-:W-:Y:S02]  /*4f00*/  LEA R12, R53, UR46, 0x4 ;  /* 0x0000002e350c7c11 */ /* 0x000fe4000f8e20ff */
[----:B------:R-:W2:Y:S02]  /*4f10*/  SYNCS.PHASECHK.TRANS64.TRYWAIT P0, [R0+URZ+0xd0], R3 ;  /* 0x0000d003000075a7 */ /* 0x000ea400080011ff */
[----:B-123--:R-:W-:Y:S05]  /*4f20*/  @!P0 BRA `(.L_x_85) ;  /* 0x0000001800c08947 */ /* 0x00efea0003800000 */
.L_x_143:
[----:B------:R-:W-:Y:S01]  /*4f30*/  ISETP.GE.AND P0, PT, R2, 0x1, PT ;  /* 0x000000010200780c */ /* 0x000fe20003f06270 */
[----:B------:R-:W4:Y:S01]  /*4f40*/  LDS.128 R12, [R12+0x160] ;  /* 0x000160000c0c7984 */ /* 0x000f220000000c00 */
[----:B--2---:R-:W-:Y:S01]  /*4f50*/  VIADD R0, R0, 0xe0 ;  /* 0x000000e000007836 */ /* 0x004fe20000000000 */
[----:B------:R-:W-:Y:S01]  /*4f60*/  @!PT LDS RZ, [RZ] ;  /* 0x00000000fffff984 */ /* 0x000fe20000000800 */
[----:B------:R-:W-:Y:S01]  /*4f70*/  @!PT LDS RZ, [RZ] ;  /* 0x00000000fffff984 */ /* 0x000fe20000000800 */
[----:B------:R-:W-:Y:S01]  /*4f80*/  @!PT LDS RZ, [RZ] ;  /* 0x00000000fffff984 */ /* 0x000fe20000000800 */
[----:B------:R-:W-:Y:S01]  /*4f90*/  @!PT LDS RZ, [RZ] ;  /* 0x00000000fffff984 */ /* 0x000fe20000000800 */
[----:B------:R2:W-:Y:S06]  /*4fa0*/  MEMBAR.ALL.CTA ;  /* 0x0000000000007992 */ /* 0x0005ec0000008000 */
[----:B--2---:R-:W2:Y:S01]  /*4fb0*/  FENCE.VIEW.ASYNC.S ;  /* 0x00000000000073c6 */ /* 0x004ea20000000000 */
[----:B------:R-:W-:Y:S04]  /*4fc0*/  PRMT R0, RZ, 0x654, R0 ;  /* 0x00000654ff007816 */ /* 0x000fe80000000000 */
[----:B--2---:R2:W-:Y:S01]  /*4fd0*/  SYNCS.ARRIVE.TRANS64.RED.A1T0 RZ, [R0+URZ], RZ ;  /* 0x000000ff00ff79a7 */ /* 0x0045e200081004ff */
[----:B----4-:R-:W-:Y:S04]  /*4fe0*/  LOP3.LUT P6, RZ, R14, 0x1, RZ, 0xc0, !PT ;  /* 0x000000010eff7812 */ /* 0x010fe800078cc0ff */
[----:B------:R-:W-:Y:S09]  /*4ff0*/  P2R R52, PR, RZ, 0x40 ;  /* 0x00000040ff347803 */ /* 0x000ff20000000000 */
[----:B------:R-:W-:Y:S02]  /*5000*/  @P6 MOV R25, R12 ;  /* 0x0000000c00196202 */ /* 0x000fe40000000f00 */
[----:B------:R-:W-:Y:S01]  /*5010*/  @P6 LOP3.LUT R23, R13, 0xffff, RZ, 0xc0, !PT ;  /* 0x0000ffff0d176812 */ /* 0x000fe200078ec0ff */
[----:B--2---:R-:W-:Y:S06]  /*5020*/  @!P0 BRA `(.L_x_86) ;  /* 0x0000000000a48947 */ /* 0x004fec0003800000 */
[----:B-1----:R-:W-:Y:S01]  /*5030*/  IMAD.HI.U32 R11, R44, R19, RZ ;  /* 0x000000132c0b7227 */ /* 0x002fe200078e00ff */
[----:B------:R-:W-:Y:S02]  /*5040*/  ISETP.NE.AND P0, PT, R18, 0x1, PT ;  /* 0x000000011200780c */ /* 0x000fe40003f05270 */
[----:B------:R-:W-:Y:S01]  /*5050*/  ISETP.NE.AND P1, PT, R2, 0x1, PT ;  /* 0x000000010200780c */ /* 0x000fe20003f25270 */
[----:B------:R-:W-:Y:S01]  /*5060*/  IMAD.HI.U32 R10, R43, R36, RZ ;  /* 0x000000242b0a7227 */ /* 0x000fe200078e00ff */
[----:B------:R-:W-:Y:S02]  /*5070*/  SHF.R.U32.HI R11, RZ, R42, R11 ;  /* 0x0000002aff0b7219 */ /* 0x000fe4000001160b */
[----:B------:R-:W-:Y:S01]  /*5080*/  ISETP.NE.AND P2, PT, R24, 0x1, PT ;  /* 0x000000011800780c */ /* 0x000fe20003f45270 */
[----:B------:R-:W-:Y:S01]  /*5090*/  IMAD.HI.U32 R28, R25, R36, RZ ;  /* 0x00000024191c7227 */ /* 0x000fe200078e00ff */
[----:B------:R-:W-:Y:S02]  /*50a0*/  SHF.R.U32.HI R10, RZ, R37, R10 ;  /* 0x00000025ff0a7219 */ /* 0x000fe4000001160a */
[----:B------:R-:W-:Y:S01]  /*50b0*/  SEL R3, R44, R11, !P0 ;  /* 0x0000000b2c037207 */ /* 0x000fe20004000000 */
[----:B------:R-:W-:Y:S01]  /*50c0*/  IMAD.HI.U32 R11, R23, R19, RZ ;  /* 0x00000013170b7227 */ /* 0x000fe200078e00ff */
[----:B------:R-:W-:Y:S02]  /*50d0*/  SEL R7, R43, R10, !P2 ;  /* 0x0000000a2b077207 */ /* 0x000fe40005000000 */
[----:B------:R-:W-:Y:S01]  /*50e0*/  SHF.R.U32.HI R28, RZ, R37, R28 ;  /* 0x00000025ff1c7219 */ /* 0x000fe2000001161c */
[-C--:B------:R-:W-:Y:S04]  /*50f0*/  IMAD.HI.U32 R10, R3, R16.reuse, RZ ;  /* 0x00000010030a7227 */ /* 0x080fe800078e00ff */
[----:B------:R-:W-:Y:S01]  /*5100*/  IMAD.HI.U32 R20, R7, R16, RZ ;  /* 0x0000001007147227 */ /* 0x000fe200078e00ff */
[-C--:B------:R-:W-:Y:S02]  /*5110*/  @P1 SHF.R.U32.HI R3, RZ, R17.reuse, R10 ;  /* 0x00000011ff031219 */ /* 0x080fe4000001160a */
[----:B------:R-:W-:Y:S02]  /*5120*/  SHF.R.U32.HI R10, RZ, R42, R11 ;  /* 0x0000002aff0a7219 */ /* 0x000fe4000001160b */
[----:B------:R-:W-:Y:S01]  /*5130*/  @P1 SHF.R.U32.HI R7, RZ, R17, R20 ;  /* 0x00000011ff071219 */ /* 0x000fe20000011614 */
[C---:B------:R-:W-:Y:S01]  /*5140*/  IMAD R4, R2.reuse, R3, RZ ;  /* 0x0000000302047224 */ /* 0x040fe200078e02ff */
[----:B------:R-:W-:Y:S02]  /*5150*/  SEL R5, R23, R10, !P0 ;  /* 0x0000000a17057207 */ /* 0x000fe40004000000 */
[----:B------:R-:W-:Y:S01]  /*5160*/  SEL R3, R25, R28, !P2 ;  /* 0x0000001c19037207 */ /* 0x000fe20005000000 */
[----:B------:R-:W-:Y:S01]  /*5170*/  IMAD R6, R2, R7, RZ ;  /* 0x0000000702067224 */ /* 0x000fe200078e02ff */
[C---:B------:R-:W-:Y:S01]  /*5180*/  ISETP.GE.AND P0, PT, R5.reuse, R4, PT ;  /* 0x000000040500720c */ /* 0x040fe20003f06270 */
[----:B------:R-:W-:Y:S03]  /*5190*/  IMAD.HI.U32 R8, R5, R16, RZ ;  /* 0x0000001005087227 */ /* 0x000fe600078e00ff */
[----:B------:R-:W-:Y:S01]  /*51a0*/  ISETP.GE.OR P0, PT, R3, R6, P0 ;  /* 0x000000060300720c */ /* 0x000fe20000706670 */
[----:B------:R-:W-:Y:S01]  /*51b0*/  IMAD.MOV R6, RZ, RZ, -R3 ;  /* 0x000000ffff067224 */ /* 0x000fe200078e0a03 */
[-C--:B------:R-:W-:Y:S03]  /*51c0*/  SHF.R.U32.HI R8, RZ, R17.reuse, R8 ;  /* 0x00000011ff087219 */ /* 0x080fe60000011608 */
[----:B------:R-:W-:Y:S01]  /*51d0*/  IMAD R25, R24, R6, R25 ;  /* 0x0000000618197224 */ /* 0x000fe200078e0219 */
[----:B------:R-:W-:Y:S05]  /*51e0*/  SEL R9, R5, R8, !P1 ;  /* 0x0000000805097207 */ /* 0x000fea0004800000 */
[----:B------:R-:W-:Y:S02]  /*51f0*/  IMAD.MOV R8, RZ, RZ, -R9 ;  /* 0x000000ffff087224 */ /* 0x000fe400078e0a09 */
[C---:B------:R-:W-:Y:S04]  /*5200*/  @!P0 IMAD.HI.U32 R4, R3.reuse, R16, RZ ;  /* 0x0000001003048227 */ /* 0x040fe800078e00ff */
[----:B------:R-:W-:Y:S01]  /*5210*/  IMAD R8, R2, R8, R5 ;  /* 0x0000000802087224 */ /* 0x000fe200078e0205 */
[----:B------:R-:W-:Y:S04]  /*5220*/  @!P0 SHF.R.U32.HI R4, RZ, R17, R4 ;  /* 0x00000011ff048219 */ /* 0x000fe80000011604 */
[----:B------:R-:W-:Y:S02]  /*5230*/  @!P0 SEL R0, R3, R4, !P1 ;  /* 0x0000000403008207 */ /* 0x000fe40004800000 */
[----:B------:R-:W-:Y:S02]  /*5240*/  IADD3 R4, PT, PT, -R5, RZ, RZ ;  /* 0x000000ff05047210 */ /* 0x000fe40007ffe1ff */
[----:B------:R-:W-:Y:S01]  /*5250*/  @!P0 IADD3 R9, PT, PT, R9, -R0, RZ ;  /* 0x8000000009098210 */ /* 0x000fe20007ffe0ff */
[----:B------:R-:W-:Y:S02]  /*5260*/  @!P0 IMAD R0, R7, R8, R0 ;  /* 0x0000000807008224 */ /* 0x000fe400078e0200 */
[----:B------:R-:W-:Y:S02]  /*5270*/  IMAD R23, R18, R4, R23 ;  /* 0x0000000412177224 */ /* 0x000fe400078e0217 */
[----:B------:R-:W-:Y:S02]  /*5280*/  @!P0 IMAD R5, R9, R2, R3 ;  /* 0x0000000209058224 */ /* 0x000fe400078e0203 */
[----:B------:R-:W-:Y:S04]  /*5290*/  @!P0 IMAD.MOV.U32 R3, RZ, RZ, R0 ;  /* 0x000000ffff038224 */ /* 0x000fe800078e0000 */
[----:B------:R-:W-:Y:S02]  /*52a0*/  IMAD R25, R3, R24, R25 ;  /* 0x0000001803197224 */ /* 0x000fe400078e0219 */
[----:B------:R-:W-:Y:S07]  /*52b0*/  IMAD R23, R5, R18, R23 ;  /* 0x0000001205177224 */ /* 0x000fee00078e0217 */
.L_x_86:
[----:B------:R-:W-:Y:S01]  /*52c0*/  ULEA.HI UR5, UR37, UR37, URZ, 0x1 ;  /* 0x0000002525057291 */ /* 0x000fe2000f8f08ff */
[----:B-1----:R-:W-:Y:S01]  /*52d0*/  ISETP.NE.U32.AND P1, PT, R34, RZ, PT ;  /* 0x000000ff2200720c */ /* 0x002fe20003f25070 */
[----:B------:R-:W-:Y:S02]  /*52e0*/  UISETP.NE.U32.AND UP3, UPT, UR42, URZ, UPT ;  /* 0x000000ff2a00728c */ /* 0x000fe4000bf65070 */
[----:B------:R-:W-:Y:S01]  /*52f0*/  USHF.L.U32 UR4, UR5, 0x3, URZ ;  /* 0x0000000305047899 */ /* 0x000fe200080006ff */
[----:B------:R-:W-:Y:S01]  /*5300*/  ISETP.NE.AND.EX P1, PT, R35, RZ, PT, P1 ;  /* 0x000000ff2300720c */ /* 0x000fe20003f25310 */
[----:B------:R-:W-:Y:S02]  /*5310*/  UISETP.NE.AND.EX UP3, UPT, UR43, URZ, UPT, UP3 ;  /* 0x000000ff2b00728c */ /* 0x000fe4000bf65330 */
[----:B------:R-:W-:Y:S02]  /*5320*/  ULOP3.LUT UR5, UR5, 0xffe, URZ, 0xc0, !UPT ;  /* 0x00000ffe05057892 */ /* 0x000fe4000f8ec0ff */
[----:B------:R-:W-:Y:S02]  /*5330*/  ULOP3.LUT UR4, UR4, 0xfffffff0, URZ, 0xc0, !UPT ;  /* 0xfffffff004047892 */ /* 0x000fe4000f8ec0ff */
[----:B------:R-:W-:Y:S04]  /*5340*/  UIADD3 UR5, UPT, UPT, -UR5, UR37, URZ ;  /* 0x0000002505057290 */ /* 0x000fe8000fffe1ff */
[----:B------:R-:W-:Y:S02]  /*5350*/  VIADD R3, R26, UR4 ;  /* 0x000000041a037c36 */ /* 0x000fe40008000000 */
[----:B------:R-:W-:Y:S01]  /*5360*/  IMAD.U32 R0, RZ, RZ, UR5 ;  /* 0x00000005ff007e24 */ /* 0x000fe2000f8e00ff */
[----:B------:R-:W-:Y:S06]  /*5370*/  BRA.U !UP3, `(.L_x_87) ;  /* 0x000000010b387547 */ /* 0x000fec000b800000 */
[----:B------:R-:W-:Y:S01]  /*5380*/  UISETP.NE.U32.AND UP0, UPT, UR40, URZ, UPT ;  /* 0x000000ff2800728c */ /* 0x000fe2000bf05070 */
[----:B------:R-:W-:Y:S03]  /*5390*/  HFMA2 R40, -RZ, RZ, 0, 5.9604644775390625e-08 ;  /* 0x00000001ff287431 */ /* 0x000fe600000001ff */
[----:B------:R-:W-:Y:S06]  /*53a0*/  UISETP.NE.AND.EX UP0, UPT, UR41, URZ, UPT, UP0 ;  /* 0x000000ff2900728c */ /* 0x000fec000bf05300 */
[----:B------:R-:W-:Y:S05]  /*53b0*/  PLOP3.LUT P0, PT, PT, PT, UP0, 0x80, 0x8 ;  /* 0x000000000008781c */ /* 0x000fea0003f0f008 */
[----:B------:R-:W1:Y:S01]  /*53c0*/  @UP0 LDCU.64 UR6, c[0x0][0x888] ;  /* 0x00011100ff0607ac */ /* 0x000e620008000a00 */
[----:B------:R-:W-:Y:S04]  /*53d0*/  @UP0 UIMAD UR4, UR36, UR42, URZ ;  /* 0x0000002a240402a4 */ /* 0x000fe8000f8e02ff */
[----:B-1----:R-:W-:Y:S06]  /*53e0*/  @UP0 UIMAD.WIDE UR6, UR4, 0x4, UR6 ;  /* 0x00000004040608a5 */ /* 0x002fec000f8e0206 */
[----:B------:R-:W-:Y:S02]  /*53f0*/  IMAD.U32 R6, RZ, RZ, UR6 ;  /* 0x00000006ff067e24 */ /* 0x000fe4000f8e00ff */
[----:B------:R-:W-:Y:S05]  /*5400*/  IMAD.U32 R7, RZ, RZ, UR7 ;  /* 0x00000007ff077e24 */ /* 0x000fea000f8e00ff */
[----:B------:R-:W2:Y:S02]  /*5410*/  @P0 LDG.E R4, desc[UR44][R6.64] ;  /* 0x0000002c06040981 */ /* 0x000ea4000c1e1900 */
[----:B--2---:R-:W-:Y:S01]  /*5420*/  @P0 R2UR UR38, R4 ;  /* 0x00000000042602ca */ /* 0x004fe200000e0000 */
[----:B------:R-:W-:Y:S05]  /*5430*/  IMAD.MOV.U32 R4, RZ, RZ, 0x1 ;  /* 0x00000001ff047424 */ /* 0x000fea00078e00ff */
[----:B------:R-:W-:Y:S08]  /*5440*/  @!P0 PRMT R40, R4, 0x7610, R40 ;  /* 0x0000761004288816 */ /* 0x000ff00000000028 */
[----:B------:R-:W1:Y:S02]  /*5450*/  @!UP0 LDCU UR38, c[0x0][0x880] ;  /* 0x00011000ff2687ac */ /* 0x000e640008000800 */
.L_x_87:
[----:B------:R-:W-:Y:S05]  /*5460*/  @!P1 BRA `(.L_x_88) ;  /* 0x0000000000209947 */ /* 0x000fea0003800000 */
[----:B---3--:R-:W-:Y:S04]  /*5470*/  ISETP.NE.U32.AND P0, PT, R32, RZ, PT ;  /* 0x000000ff2000720c */ /* 0x008fe80003f05070 */
[----:B------:R-:W-:Y:S11]  /*5480*/  ISETP.NE.AND.EX P0, PT, R33, RZ, PT, P0 ;  /* 0x000000ff2100720c */ /* 0x000ff60003f05300 */
[----:B------:R-:W-:Y:S02]  /*5490*/  @!UPT UIADD3 URZ, UPT, UPT, URZ, URZ, URZ ;  /* 0x000000fffffff290 */ /* 0x000fe4000fffe0ff */
[----:B------:R-:W2:Y:S01]  /*54a0*/  @P0 LDC.64 R6, c[0x0][0x8a8] ;  /* 0x00022a00ff060b82 */ /* 0x000ea20000000a00 */
[----:B------:R-:W-:Y:S04]  /*54b0*/  @P0 IMAD R4, R34, UR36, RZ ;  /* 0x0000002422040c24 */ /* 0x000fe8000f8e02ff */
[----:B--2---:R-:W-:Y:S05]  /*54c0*/  @P0 IMAD.WIDE R6, R4, 0x4, R6 ;  /* 0x0000000404060825 */ /* 0x004fea00078e0206 */
[----:B-----5:R2:W5:Y:S02]  /*54d0*/  @P0 LDG.E R27, desc[UR44][R6.64] ;  /* 0x0000002c061b0981 */ /* 0x020564000c1e1900 */
[----:B--2---:R-:W4:Y:S02]  /*54e0*/  @!P0 LDC R27, c[0x0][0x8a0] ;  /* 0x00022800ff1b8b82 */ /* 0x004f240000000800 */
.L_x_88:
[----:B------:R-:W2:Y:S01]  /*54f0*/  LDC.64 R6, c[0x0][0xb10] ;  /* 0x0002c400ff067b82 */ /* 0x000ea20000000a00 */
[----:B------:R-:W-:Y:S01]  /*5500*/  UISETP.NE.AND UP4, UPT, UR47, URZ, UPT ;  /* 0x000000ff2f00728c */ /* 0x000fe2000bf85270 */
[----:B------:R-:W-:Y:S01]  /*5510*/  SHF.L.U32 R10, R50, 0x1f, RZ ;  /* 0x0000001f320a7819 */ /* 0x000fe200000006ff */
[----:B------:R-:W-:Y:S01]  /*5520*/  UPLOP3.LUT UP0, UPT, UPT, UPT, UPT, 0x40, 0x4 ;  /* 0x000000000004789c */ /* 0x000fe20003f0e870 */
[----:B------:R-:W-:Y:S01]  /*5530*/  @P6 SHF.R.U32.HI R47, RZ, 0x10, R13 ;  /* 0x00000010ff2f6819 */ /* 0x000fe2000001160d */
[----:B------:R-:W-:Y:S03]  /*5540*/  ULEA UR50, UR37, UR46, 0x3 ;  /* 0x0000002e25327291 */ /* 0x000fe6000f8e18ff */
[----:B------:R-:W3:Y:S01]  /*5550*/  LDC.64 R8, c[0x0][0xb18] ;  /* 0x0002c600ff087b82 */ /* 0x000ee20000000a00 */
[----:B------:R-:W-:Y:S01]  /*5560*/  PLOP3.LUT P1, PT, PT, PT, UP4, 0x80, 0x8 ;  /* 0x000000000008781c */ /* 0x000fe20003f2f048 */
[----:B------:R-:W-:Y:S01]  /*5570*/  IMAD R28, R0, 0x100000, R3 ;  /* 0x00100000001c7824 */ /* 0x000fe200078e0203 */
[----:B------:R-:W-:Y:S01]  /*5580*/  CS2R R30, SRZ ;  /* 0x00000000001e7805 */ /* 0x000fe2000001ff00 */
[----:B------:R-:W-:Y:S01]  /*5590*/  VIADD R53, R53, 0x1 ;  /* 0x0000000135357836 */ /* 0x000fe20000000000 */
[----:B------:R-:W1:Y:S01]  /*55a0*/  @UP4 LDCU.64 UR4, c[0x0][0x888] ;  /* 0x00011100ff0447ac */ /* 0x000e620008000a00 */
[----:B------:R-:W-:Y:S08]  /*55b0*/  @UP4 UPLOP3.LUT UP0, UPT, UPT, UPT, UP3, 0x80, 0x8 ;  /* 0x000000000008489c */ /* 0x000ff00003f0f030 */
[----:B------:R-:W-:Y:S01]  /*55c0*/  @P1 LOP3.LUT P0, RZ, R40, 0xff, RZ, 0xc0, !PT ;  /* 0x000000ff28ff1812 */ /* 0x000fe2000780c0ff */
[----:B-1----:R-:W-:Y:S02]  /*55d0*/  @UP4 UISETP.NE.AND UP1, UPT, UR38, URZ, UPT ;  /* 0x000000ff2600428c */ /* 0x002fe4000bf25270 */
[----:B------:R-:W-:Y:S02]  /*55e0*/  @UP4 UISETP.NE.U32.AND UP2, UPT, UR4, URZ, UPT ;  /* 0x000000ff0400428c */ /* 0x000fe4000bf45070 */
[----:B------:R-:W-:Y:S02]  /*55f0*/  @UP4 USEL UR4, URZ, 0xffffffff, UP1 ;  /* 0xffffffffff044887 */ /* 0x000fe40008800000 */
[----:B------:R-:W-:Y:S06]  /*5600*/  @UP4 UISETP.NE.AND.EX UP2, UPT, UR5, URZ, UPT, UP2 ;  /* 0x000000ff0500428c */ /* 0x000fec000bf45320 */
[----:B------:R-:W-:Y:S01]  /*5610*/  @P1 VOTEU.ANY UP1, P0 ;  /* 0x0000000000ff1886 */ /* 0x000fe20000020100 */
[----:B------:R-:W-:Y:S01]  /*5620*/  ISETP.NE.AND P0, PT, R22, 0x1, PT ;  /* 0x000000011600780c */ /* 0x000fe20003f05270 */
[----:B------:R-:W-:Y:S04]  /*5630*/  @UP4 USEL UR5, URZ, 0xffffffff, UP2 ;  /* 0xffffffffff054887 */ /* 0x000fe80009000000 */
[----:B------:R-:W-:Y:S04]  /*5640*/  @UP0 USEL UR4, UR5, UR4, !UP1 ;  /* 0x0000000405040287 */ /* 0x000fe8000c800000 */
[----:B------:R-:W-:Y:S04]  /*5650*/  @UP4 ULOP3.LUT UR4, UR4, 0x1, URZ, 0xc0, !UPT ;  /* 0x0000000104044892 */ /* 0x000fe8000f8ec0ff */
[----:B------:R-:W1:Y:S01]  /*5660*/  @!P0 LDC R4, c[0x0][0xb20] ;  /* 0x0002c800ff048b82 */ /* 0x000e620000000800 */
[----:B------:R-:W-:Y:S01]  /*5670*/  UISETP.NE.U32.OR UP0, UPT, UR4, 0x1, !UP4 ;  /* 0x000000010400788c */ /* 0x000fe2000e705470 */
[----:B--2---:R-:W-:Y:S01]  /*5680*/  @!P0 IMAD.HI.U32 R6, R25, R6, RZ ;  /* 0x0000000619068227 */ /* 0x004fe200078e00ff */
[----:B---3--:R-:W-:Y:S05]  /*5690*/  @!P0 ISETP.NE.AND P1, PT, R8, 0x1, PT ;  /* 0x000000010800880c */ /* 0x008fea0003f25270 */
[----:B------:R-:W2:Y:S01]  /*56a0*/  @!P0 LDC R5, c[0x0][0xb0c] ;  /* 0x0002c300ff058b82 */ /* 0x000ea20000000800 */
[----:B------:R-:W-:Y:S01]  /*56b0*/  @!P0 IMAD.HI.U32 R9, R23, R9, RZ ;  /* 0x0000000917098227 */ /* 0x000fe200078e00ff */
[----:B------:R-:W-:Y:S02]  /*56c0*/  PLOP3.LUT P3, PT, PT, PT, UP0, 0x80, 0x8 ;  /* 0x000000000008781c */ /* 0x000fe40003f6f008 */
[----:B------:R-:W-:Y:S11]  /*56d0*/  @!P0 SHF.R.U32.HI R6, RZ, R7, R6 ;  /* 0x00000007ff068219 */ /* 0x000ff60000011606 */
[----:B------:R-:W-:Y:S04]  /*56e0*/  @P3 SHF.L.U32 R11, R48, 0x1f, RZ ;  /* 0x0000001f300b3819 */ /* 0x000fe800000006ff */
[----:B------:R-:W3:Y:S01]  /*56f0*/  @P3 SYNCS.PHASECHK.TRANS64.TRYWAIT P5, [UR46+0xb0], R11 ;  /* 0x0000b00bff0035a7 */ /* 0x000ee200080a112e */
[----:B-1----:R-:W-:Y:S02]  /*5700*/  @!P0 SHF.R.U32.HI R4, RZ, R4, R9 ;  /* 0x00000004ff048219 */ /* 0x002fe40000011609 */
[----:B--2---:R-:W-:Y:S02]  /*5710*/  @!P0 ISETP.NE.AND P2, PT, R5, 0x1, PT ;  /* 0x000000010500880c */ /* 0x004fe40003f45270 */
[----:B------:R-:W-:Y:S02]  /*5720*/  @!P0 SEL R7, R23, R4, !P1 ;  /* 0x0000000417078207 */ /* 0x000fe40004800000 */
[----:B------:R-:W-:Y:S02]  /*5730*/  @!P0 SEL R6, R25, R6, !P2 ;  /* 0x0000000619068207 */ /* 0x000fe40005000000 */
[----:B------:R-:W-:Y:S03]  /*5740*/  PLOP3.LUT P1, PT, PT, PT, PT, 0x8, 0x80 ;  /* 0x000000000080781c */ /* 0x000fe60003f2e170 */
[----:B------:R-:W-:Y:S02]  /*5750*/  @!P0 IMAD.IADD R4, R7, 0x1, -R6 ;  /* 0x0000000107048824 */ /* 0x000fe400078e0a06 */
[----:B------:R-:W-:Y:S01]  /*5760*/  @!P0 IMAD.IADD R6, R6, 0x1, -R7 ;  /* 0x0000000106068824 */ /* 0x000fe200078e0a07 */
[----:B------:R1:W2:Y:S01]  /*5770*/  SYNCS.PHASECHK.TRANS64.TRYWAIT P4, [UR50+0xf0], R10 ;  /* 0x0000f00aff0075a7 */ /* 0x0002a20008081132 */
[----:B------:R-:W-:Y:S02]  /*5780*/  @!P0 IMAD R25, R4, R5, R25 ;  /* 0x0000000504198224 */ /* 0x000fe400078e0219 */
[----:B------:R-:W-:Y:S01]  /*5790*/  @!P0 IMAD R23, R6, R8, R23 ;  /* 0x0000000806178224 */ /* 0x000fe200078e0217 */
[----:B---3--:R-:W-:Y:S01]  /*57a0*/  @P3 PLOP3.LUT P1, PT, P5, PT, PT, 0x8, 0x80 ;  /* 0x000000000080381c */ /* 0x008fe20002f2e170 */
[----:B------:R-:W-:Y:S01]  /*57b0*/  @!UPT UIADD3 URZ, UPT, UPT, URZ, URZ, URZ ;  /* 0x000000fffffff290 */ /* 0x000fe2000fffe0ff */
[----:B-1----:R-:W-:Y:S11]  /*57c0*/  BRA.U !UP0, `(.L_x_89) ;  /* 0x0000000108747547 */ /* 0x002ff6000b800000 */
[----:B------:R-:W-:Y:S01]  /*57d0*/  LOP3.LUT P0, RZ, R40, 0xff, RZ, 0xc0, !PT ;  /* 0x000000ff28ff7812 */ /* 0x000fe2000780c0ff */
[----:B------:R-:W-:Y:S01]  /*57e0*/  @!UPT UIADD3 URZ, UPT, UPT, URZ, URZ, URZ ;  /* 0x000000fffffff290 */ /* 0x000fe2000fffe0ff */
[----:B------:R-:W-:Y:S11]  /*57f0*/  @!P1 BRA `(.L_x_90) ;  /* 0x00000000000c9947 */ /* 0x000ff60003800000 */
[----:B------:R-:W-:Y:S04]  /*5800*/  SHF.L.U32 R3, R48, 0x1f, RZ ;  /* 0x0000001f30037819 */ /* 0x000fe800000006ff */
[----:B------:R-:W1:Y:S02]  /*5810*/  SYNCS.PHASECHK.TRANS64.TRYWAIT P1, [UR46+0xb0], R3 ;  /* 0x0000b003ff0075a7 */ /* 0x000e64000802112e */
[----:B-1----:R-:W-:Y:S05]  /*5820*/  @!P1 BRA `(.L_x_91) ;  /* 0x0000001000949947 */ /* 0x002fea0003800000 */
.L_x_90:
[----:B------:R-:W-:Y:S01]  /*5830*/  UISETP.NE.U32.AND UP0, UPT, UR40, URZ, UPT ;  /* 0x000000ff2800728c */ /* 0x000fe2000bf05070 */
[----:B------:R-:W-:Y:S01]  /*5840*/  CS2R R30, SRZ ;  /* 0x00000000001e7805 */ /* 0x000fe2000001ff00 */
[----:B------:R-:W-:Y:S01]  /*5850*/  UISETP.NE.AND UP1, UPT, UR38, URZ, UPT ;  /* 0x000000ff2600728c */ /* 0x000fe2000bf25270 */
[----:B------:R-:W-:Y:S01]  /*5860*/  LOP3.LUT R48, R48, 0x1, RZ, 0x3c, !PT ;  /* 0x0000000130307812 */ /* 0x000fe200078e3cff */
[----:B------:R-:W-:Y:S02]  /*5870*/  UISETP.NE.AND.EX UP0, UPT, UR41, URZ, UPT, UP0 ;  /* 0x000000ff2900728c */ /* 0x000fe4000bf05300 */
[----:B------:R-:W-:Y:S02]  /*5880*/  USEL UR4, URZ, 0xffffffff, UP1 ;  /* 0xffffffffff047887 */ /* 0x000fe40008800000 */
[----:B------:R-:W-:Y:S03]  /*5890*/  USEL UR5, URZ, 0xffffffff, UP0 ;  /* 0xffffffffff057887 */ /* 0x000fe60008000000 */
[----:B------:R-:W-:Y:S01]  /*58a0*/  VOTEU.ANY UP0, P0 ;  /* 0x0000000000ff7886 */ /* 0x000fe20000000100 */
[----:B------:R-:W-:Y:S04]  /*58b0*/  @UP3 USEL UR4, UR5, UR4, !UP0 ;  /* 0x0000000405043287 */ /* 0x000fe8000c000000 */
[----:B------:R-:W-:Y:S04]  /*58c0*/  ULOP3.LUT UR4, UR4, 0x1, URZ, 0xc0, !UPT ;  /* 0x0000000104047892 */ /* 0x000fe8000f8ec0ff */
[----:B------:R-:W-:Y:S02]  /*58d0*/  UISETP.NE.U32.AND UP0, UPT, UR4, 0x1, UPT ;  /* 0x000000010400788c */ /* 0x000fe4000bf05070 */
[----:B------:R-:W-:Y:S04]  /*58e0*/  UIADD3 UR4, UPT, UPT, UR46, 0xb8, URZ ;  /* 0x000000b82e047890 */ /* 0x000fe8000fffe0ff */
[----:B------:R-:W-:Y:S01]  /*58f0*/  PLOP3.LUT P0, PT, PT, PT, UP0, 0x80, 0x8 ;  /* 0x000000000008781c */ /* 0x000fe20003f0f008 */
[----:B------:R-:W-:Y:S11]  /*5900*/  UPRMT UR4, UR39, 0x654, UR4 ;  /* 0x0000065427047896 */ /* 0x000ff60008000004 */
[----:B------:R-:W-:Y:S01]  /*5910*/  @!UPT UIADD3 URZ, UPT, UPT, URZ, URZ, URZ ;  /* 0x000000fffffff290 */ /* 0x000fe2000fffe0ff */
[----:B------:R3:W1:Y:S01]  /*5920*/  @P0 LDS.64 R30, [R45+UR46+0x200] ;  /* 0x0002002e2d1e0984 */ /* 0x0006620008000a00 */
[----:B------:R-:W-:Y:S01]  /*5930*/  @!PT LDS RZ, [RZ] ;  /* 0x00000000fffff984 */ /* 0x000fe20000000800 */
[----:B------:R-:W-:Y:S01]  /*5940*/  @!PT LDS RZ, [RZ] ;  /* 0x00000000fffff984 */ /* 0x000fe20000000800 */
[----:B------:R-:W-:Y:S01]  /*5950*/  @!PT LDS RZ, [RZ] ;  /* 0x00000000fffff984 */ /* 0x000fe20000000800 */
[----:B------:R-:W-:Y:S01]  /*5960*/  @!PT LDS RZ, [RZ] ;  /* 0x00000000fffff984 */ /* 0x000fe20000000800 */
[----:B------:R4:W-:Y:S06]  /*5970*/  MEMBAR.ALL.CTA ;  /* 0x0000000000007992 */ /* 0x0009ec0000008000 */
[----:B----4-:R-:W4:Y:S02]  /*5980*/  FENCE.VIEW.ASYNC.S ;  /* 0x00000000000073c6 */ /* 0x010f240000000000 */
[----:B----4-:R-:W-:Y:S01]  /*5990*/  SYNCS.ARRIVE.TRANS64.RED.A1T0 RZ, [UR4], RZ ;  /* 0x000000ffffff79a7 */ /* 0x010fe20008100404 */
.L_x_89:
[----:B-1----:R-:W-:Y:S04]  /*59a0*/  SHF.R.U32.HI R3, RZ, 0x15, R28 ;  /* 0x00000015ff037819 */ /* 0x002fe8000001161c */
[----:B------:R-:W-:Y:S01]  /*59b0*/  LOP3.LUT P0, RZ, R3, 0x3, R46, 0x48, !PT ;  /* 0x0000000303ff7812 */ /* 0x000fe2000780482e */
[----:B------:R-:W-:Y:S01]  /*59c0*/  @!UPT UIADD3 URZ, UPT, UPT, URZ, URZ, URZ ;  /* 0x000000fffffff290 */ /* 0x000fe2000fffe0ff */
[----:B--2---:R-:W-:Y:S11]  /*59d0*/  @P4 BRA `(.L_x_92) ;  /* 0x0000000000084947 */ /* 0x004ff60003800000 */
[----:B------:R-:W1:Y:S02]  /*59e0*/  SYNCS.PHASECHK.TRANS64.TRYWAIT P1, [UR50+0xf0], R10 ;  /* 0x0000f00aff0075a7 */ /* 0x000e640008021132 */
[----:B-1----:R-:W-:Y:S05]  /*59f0*/  @!P1 BRA `(.L_x_93) ;  /* 0x0000001000389947 */ /* 0x002fea0003800000 */
.L_x_92:
[----:B------:R-:W-:Y:S05]  /*5a00*/  @!P0 BRA `(.L_x_94) ;  /* 0x0000000000408947 */ /* 0x000fea0003800000 */
[----:B------:R-:W2:Y:S01]  /*5a10*/  LDCU.64 UR8, c[0x4][0x68] ;  /* 0x01000d00ff0877ac */ /* 0x000ea20008000a00 */
[----:B------:R-:W-:Y:S01]  /*5a20*/  MOV R15, 0x0 ;  /* 0x00000000000f7802 */ /* 0x000fe20000000f00 */
[----:B------:R-:W-:Y:S02]  /*5a30*/  HFMA2 R12, -RZ, RZ, 0, 5.9604644775390625e-08 ;  /* 0x00000001ff0c7431 */ /* 0x000fe400000001ff */
[----:B------:R-:W-:Y:S02]  /*5a40*/  IMAD.MOV.U32 R8, RZ, RZ, 0x192 ;  /* 0x00000192ff087424 */ /* 0x000fe400078e00ff */
[----:B------:R-:W-:Y:S01]  /*5a50*/  IMAD.MOV.U32 R13, RZ, RZ, RZ ;  /* 0x000000ffff0d7224 */ /* 0x000fe200078e00ff */
[----:B------:R-:W1:Y:S01]  /*5a60*/  LDCU.64 UR6, c[0x4][0x70] ;  /* 0x01000e00ff0677ac */ /* 0x000e620008000a00 */
[----:B------:R-:W3:Y:S01]  /*5a70*/  LDC.64 R14, c[0x4][R15] ;  /* 0x010000000f0e7b82 */ /* 0x000ee20000000a00 */
[----:B------:R-:W4:Y:S01]  /*5a80*/  LDCU.64 UR4, c[0x4][0x8] ;  /* 0x01000100ff0477ac */ /* 0x000f220008000a00 */
[----:B--2---:R-:W-:Y:S01]  /*5a90*/  MOV R5, UR9 ;  /* 0x0000000900057c02 */ /* 0x004fe20008000f00 */
[----:B------:R-:W-:Y:S01]  /*5aa0*/  IMAD.U32 R4, RZ, RZ, UR8 ;  /* 0x00000008ff047e24 */ /* 0x000fe2000f8e00ff */
[----:B-1----:R-:W-:Y:S01]  /*5ab0*/  MOV R7, UR7 ;  /* 0x0000000700077c02 */ /* 0x002fe20008000f00 */
[----:B------:R-:W-:Y:S01]  /*5ac0*/  IMAD.U32 R6, RZ, RZ, UR6 ;  /* 0x00000006ff067e24 */ /* 0x000fe2000f8e00ff */
[----:B----4-:R-:W-:Y:S01]  /*5ad0*/  MOV R11, UR5 ;  /* 0x00000005000b7c02 */ /* 0x010fe20008000f00 */
[----:B------:R-:W-:Y:S02]  /*5ae0*/  IMAD.U32 R10, RZ, RZ, UR4 ;  /* 0x00000004ff0a7e24 */ /* 0x000fe4000f8e00ff */
[----:B------:R-:W-:Y:S07]  /*5af0*/  LEPC R20, `(.L_x_94) ;  /* 0x000000001014794e */ /* 0x000fee0000000000 */
[----:B---3-5:R-:W-:Y:S05]  /*5b00*/  CALL.ABS.NOINC R14 ;  /* 0x000000000e007343 */ /* 0x028fea0003c00000 */
.L_x_94:
[----:B------:R-:W-:Y:S01]  /*5b10*/  ISETP.NE.AND P0, PT, R51, RZ, PT ;  /* 0x000000ff3300720c */ /* 0x000fe20003f05270 */
[----:B------:R-:W-:Y:S05]  /*5b20*/  WARPSYNC.ALL ;  /* 0x0000000000007948 */ /* 0x000fea0003800000 */
[----:B------:R-:W-:Y:S01]  /*5b30*/  R2UR UR4, R28 ;  /* 0x000000001c0472ca */ /* 0x000fe200000e0000 */
[----:B------:R-:W-:Y:S01]  /*5b40*/  UIADD3 UR5, UPT, UPT, UR50, 0x110, URZ ;  /* 0x0000011032057890 */ /* 0x000fe2000fffe0ff */
[C---:B-1----:R-:W-:Y:S01]  /*5b50*/  PRMT R3, R30.reuse, 0x8880, RZ ;  /* 0x000088801e037816 */ /* 0x042fe200000000ff */
[----:B------:R-:W-:Y:S01]  /*5b60*/  UIADD3 UR8, UPT, UPT, UR37, 0x1, URZ ;  /* 0x0000000125087890 */ /* 0x000fe2000fffe0ff */
[C---:B------:R-:W-:Y:S01]  /*5b70*/  SHF.L.U32 R0, R30.reuse, 0x10, RZ ;  /* 0x000000101e007819 */ /* 0x040fe200000006ff */
[----:B------:R-:W-:Y:S01]  /*5b80*/  UPRMT UR5, UR39, 0x654, UR5 ;  /* 0x0000065427057896 */ /* 0x000fe20008000005 */
[----:B------:R-:W-:Y:S01]  /*5b90*/  SHF.L.U32 R21, R30, 0x8, RZ ;  /* 0x000000081e157819 */ /* 0x000fe200000006ff */
[----:B------:R-:W-:Y:S01]  /*5ba0*/  BSSY.RECONVERGENT B0, `(.L_x_95) ;  /* 0x0000036000007945 */ /* 0x000fe20003800200 */
[----:B------:R-:W-:Y:S02]  /*5bb0*/  SHF.R.S32.HI R0, RZ, 0x18, R0 ;  /* 0x00000018ff007819 */ /* 0x000fe40000011400 */
[C---:B------:R-:W-:Y:S02]  /*5bc0*/  SHF.L.U32 R20, R31.reuse, 0x10, RZ ;  /* 0x000000101f147819 */ /* 0x040fe400000006ff */
[----:B------:R-:W-:Y:S01]  /*5bd0*/  SHF.R.S32.HI R12, RZ, 0x18, R30 ;  /* 0x00000018ff0c7819 */ /* 0x000fe2000001141e */
[----:B------:R-:W-:Y:S01]  /*5be0*/  LDTM.16dp32bit_t0_t15.x8 R4, tmem[UR4] ;  /* 0x00000004000479ee */ /* 0x000fe20008980000 */
[----:B------:R-:W1:Y:S01]  /*5bf0*/  LDTM.16dp32bit_t16_t31.x8 R4, tmem[UR4+0x8] ;  /* 0x00000804000479ee */ /* 0x000e6200089a0000 */
[----:B------:R-:W-:Y:S01]  /*5c00*/  NOP ;  /* 0x0000000000007918 */ /* 0x000fe20000000000 */
[----:B-1----:R-:W-:Y:S01]  /*5c10*/  SYNCS.ARRIVE.TRANS64.RED.A1T0 RZ, [UR5], RZ ;  /* 0x000000ffffff79a7 */ /* 0x002fe20008100405 */
[C---:B------:R-:W-:Y:S02]  /*5c20*/  PRMT R13, R31.reuse, 0x8880, RZ ;  /* 0x000088801f0d7816 */ /* 0x040fe400000000ff */
[----:B------:R-:W-:Y:S02]  /*5c30*/  SHF.R.S32.HI R14, RZ, 0x18, R31 ;  /* 0x00000018ff0e7819 */ /* 0x000fe4000001141f */
[----:B------:R-:W-:Y:S04]  /*5c40*/  SHF.L.U32 R15, R31, 0x8, RZ ;  /* 0x000000081f0f7819 */ /* 0x000fe800000006ff */
[----:B------:R-:W-:Y:S01]  /*5c50*/  SHF.R.S32.HI R15, RZ, 0x18, R15 ;  /* 0x00000018ff0f7819 */ /* 0x000fe2000001140f */
[C---:B----45:R-:W-:Y:S02]  /*5c60*/  IMAD R4, R27.reuse, R4, RZ ;  /* 0x000000041b047224 */ /* 0x070fe400078e02ff */
[----:B------:R-:W-:Y:S02]  /*5c70*/  IMAD R5, R27, R5, RZ ;  /* 0x000000051b057224 */ /* 0x000fe400078e02ff */
[----:B------:R-:W-:Y:S01]  /*5c80*/  IMAD R4, R3, UR38, R4 ;  /* 0x0000002603047c24 */ /* 0x000fe2000f8e0204 */
[----:B------:R-:W-:Y:S01]  /*5c90*/  SHF.R.S32.HI R3, RZ, 0x18, R21 ;  /* 0x00000018ff037819 */ /* 0x000fe20000011415 */
[C---:B------:R-:W-:Y:S02]  /*5ca0*/  IMAD R6, R27.reuse, R6, RZ ;  /* 0x000000061b067224 */ /* 0x040fe400078e02ff */
[C---:B------:R-:W-:Y:S02]  /*5cb0*/  IMAD R7, R27.reuse, R7, RZ ;  /* 0x000000071b077224 */ /* 0x040fe400078e02ff */
[----:B------:R-:W-:Y:S01]  /*5cc0*/  IMAD R5, R0, UR38, R5 ;  /* 0x0000002600057c24 */ /* 0x000fe2000f8e0205 */
[----:B------:R-:W-:Y:S01]  /*5cd0*/  SHF.R.S32.HI R0, RZ, 0x18, R20 ;  /* 0x00000018ff007819 */ /* 0x000fe20000011414 */
[----:B------:R-:W-:Y:S02]  /*5ce0*/  IMAD R8, R27, R8, RZ ;  /* 0x000000081b087224 */ /* 0x000fe400078e02ff */
[----:B------:R-:W-:Y:S02]  /*5cf0*/  IMAD R6, R3, UR38, R6 ;  /* 0x0000002603067c24 */ /* 0x000fe4000f8e0206 */
[----:B------:R-:W-:Y:S02]  /*5d00*/  IMAD R9, R27, R9, RZ ;  /* 0x000000091b097224 */ /* 0x000fe400078e02ff */
[----:B------:R-:W-:Y:S02]  /*5d10*/  IMAD R7, R12, UR38, R7 ;  /* 0x000000260c077c24 */ /* 0x000fe4000f8e0207 */
[----:B------:R-:W-:Y:S02]  /*5d20*/  IMAD R8, R13, UR38, R8 ;  /* 0x000000260d087c24 */ /* 0x000fe4000f8e0208 */
[----:B------:R-:W-:Y:S01]  /*5d30*/  IMAD R10, R27, R10, RZ ;  /* 0x0000000a1b0a7224 */ /* 0x000fe200078e02ff */
[----:B------:R-:W-:Y:S01]  /*5d40*/  I2IP.S8.S32.SAT R28, R7, R6, RZ ;  /* 0x00000006071c7239 */ /* 0x000fe200000014ff */
[----:B------:R-:W-:Y:S02]  /*5d50*/  IMAD R9, R0, UR38, R9 ;  /* 0x0000002600097c24 */ /* 0x000fe4000f8e0209 */
[----:B------:R-:W-:Y:S01]  /*5d60*/  IMAD R11, R27, R11, RZ ;  /* 0x0000000b1b0b7224 */ /* 0x000fe200078e02ff */
[----:B------:R-:W-:Y:S01]  /*5d70*/  I2IP.S8.S32.SAT R20, R5, R4, R28 ;  /* 0x0000000405147239 */ /* 0x000fe2000000141c */
[----:B------:R-:W-:Y:S02]  /*5d80*/  IMAD R10, R15, UR38, R10 ;  /* 0x000000260f0a7c24 */ /* 0x000fe4000f8e020a */
[----:B------:R-:W-:Y:S05]  /*5d90*/  IMAD R11, R14, UR38, R11 ;  /* 0x000000260e0b7c24 */ /* 0x000fea000f8e020b */
[----:B------:R-:W-:Y:S04]  /*5da0*/  I2IP.S8.S32.SAT R12, R11, R10, RZ ;  /* 0x0000000a0b0c7239 */ /* 0x000fe800000014ff */
[----:B------:R-:W-:Y:S05]  /*5db0*/  I2IP.S8.S32.SAT R21, R9, R8, R12 ;  /* 0x0000000809157239 */ /* 0x000fea000000140c */
[----:B------:R1:W-:Y:S01]  /*5dc0*/  STS.64 [R45+UR46+0x600], R20 ;  /* 0x000600142d007988 */ /* 0x0003e20008000a2e */
[----:B------:R-:W-:Y:S01]  /*5dd0*/  @!PT LDS RZ, [RZ] ;  /* 0x00000000fffff984 */ /* 0x000fe20000000800 */
[----:B------:R-:W-:Y:S01]  /*5de0*/  @!PT LDS RZ, [RZ] ;  /* 0x00000000fffff984 */ /* 0x000fe20000000800 */
[----:B------:R-:W-:Y:S01]  /*5df0*/  @!PT LDS RZ, [RZ] ;  /* 0x00000000fffff984 */ /* 0x000fe20000000800 */
[----:B------:R-:W-:Y:S01]  /*5e00*/  @!PT LDS RZ, [RZ] ;  /* 0x00000000fffff984 */ /* 0x000fe20000000800 */
[----:B------:R2:W-:Y:S06]  /*5e10*/  MEMBAR.ALL.CTA ;  /* 0x0000000000007992 */ /* 0x0005ec0000008000 */
[----:B--2---:R-:W2:Y:S02]  /*5e20*/  FENCE.VIEW.ASYNC.S ;  /* 0x00000000000073c6 */ /* 0x004ea40000000000 */
[----:B--2---:R-:W-:Y:S06]  /*5e30*/  BAR.SYNC.DEFER_BLOCKING 0x1, 0x80 ;  /* 0x0042000000007b1d */ /* 0x004fec0000010000 */
[----:B------:R-:W-:Y:S05]  /*5e40*/  @P0 BRA `(.L_x_96) ;  /* 0x00000000002c0947 */ /* 0x000fea0003800000 */
[----:B------:R-:W-:Y:S01]  /*5e50*/  R2UR UR10, R39 ;  /* 0x00000000270a72ca */ /* 0x000fe200000e0000 */
[----:B------:R-:W-:Y:S01]  /*5e60*/  UIADD3 UR12, UP0, UPT, UR48, 0x680, URZ ;  /* 0x00000680300c7890 */ /* 0x000fe2000ff1e0ff */
[----:B------:R-:W-:Y:S01]  /*5e70*/  R2UR UR9, R41 ;  /* 0x00000000290972ca */ /* 0x000fe200000e0000 */
[----:B------:R-:W-:Y:S02]  /*5e80*/  UIADD3 UR4, UPT, UPT, UR46, 0x600, URZ ;  /* 0x000006002e047890 */ /* 0x000fe4000fffe0ff */
[----:B------:R-:W-:Y:S01]  /*5e90*/  UIADD3.X UR13, UPT, UPT, URZ, UR49, URZ, UP0, !UPT ;  /* 0x00000031ff0d7290 */ /* 0x000fe200087fe4ff */
[----:B------:R-:W-:Y:S07]  /*5ea0*/  UMOV UR7, UR36 ;  /* 0x0000002400077c82 */ /* 0x000fee0008000000 */
[----:B------:R-:W-:Y:S02]  /*5eb0*/  USHF.L.U32 UR5, UR10, 0x4, URZ ;  /* 0x000000040a057899 */ /* 0x000fe400080006ff */
[----:B------:R-:W-:Y:S09]  /*5ec0*/  USHF.L.U32 UR6, UR9, 0x6, URZ ;  /* 0x0000000609067899 */ /* 0x000ff200080006ff */
[----:B------:R2:W-:Y:S01]  /*5ed0*/  UTMASTG.3D [UR4], [UR12] ;  /* 0x000000040c0073b5 */ /* 0x0005e20008010000 */
[----:B------:R0:W-:Y:S01]  /*5ee0*/  UTMACMDFLUSH ;  /* 0x00000000000079b7 */ /* 0x0001e20000000000 */
[----:B--2---:R-:W-:Y:S04]  /*5ef0*/  DEPBAR.LE SB0, 0x0 ;  /* 0x000080000000791a */ /* 0x004fe80000000000 */
.L_x_96:
[----:B------:R-:W-:Y:S05]  /*5f00*/  BSYNC.RECONVERGENT B0 ;  /* 0x0000000000007941 */ /* 0x000fea0003800200 */
.L_x_95:
[----:B------:R-:W-:Y:S01]  /*5f10*/  BAR.SYNC.DEFER_BLOCKING 0x1, 0x80 ;  /* 0x0042000000007b1d */ /* 0x000fe20000010000 */
[----:B------:R-:W-:Y:S01]  /*5f20*/  ISETP.NE.AND P1, PT, R52, RZ, PT ;  /* 0x000000ff3400720c */ /* 0x000fe20003f25270 */
[----:B------:R-:W-:Y:S01]  /*5f30*/  UISETP.NE.AND UP0, UPT, UR8, 0x4, UPT ;  /* 0x000000040800788c */ /* 0x000fe2000bf05270 */
[----:B------:R-:W-:Y:S01]  /*5f40*/  ISETP.NE.AND P0, PT, R53, 0x2, PT ;  /* 0x000000023500780c */ /* 0x000fe20003f05270 */
[----:B------:R-:W-:Y:S02]  /*5f50*/  IMAD.IADD R39, R23, 0x1, R29 ;  /* 0x0000000117277824 */ /* 0x000fe400078e021d */
[----:B------:R-:W-:Y:S01]  /*5f60*/  USEL UR4, URZ, 0x1, UP0 ;  /* 0x00000001ff047887 */ /* 0x000fe20008000000 */
[----:B------:R-:W-:Y:S01]  /*5f70*/  SEL R0, RZ, 0x1, P0 ;  /* 0x00000001ff007807 */ /* 0x000fe20000000000 */
[----:B------:R-:W-:Y:S01]  /*5f80*/  USEL UR37, UR8, URZ, UP0 ;  /* 0x000000ff08257287 */ /* 0x000fe20008000000 */
[----:B------:R-:W-:Y:S01]  /*5f90*/  SEL R53, R53, RZ, P0 ;  /* 0x000000ff35357207 */ /* 0x000fe20000000000 */
[----:B------:R-:W-:Y:S01]  /*5fa0*/  IMAD.IADD R41, R25, 0x1, R38 ;  /* 0x0000000119297824 */ /* 0x000fe200078e0226 */
[----:B------:R-:W-:Y:S02]  /*5fb0*/  LOP3.LUT R49, R49, R0, RZ, 0x3c, !PT ;  /* 0x0000000031317212 */ /* 0x000fe400078e3cff */
[----:B------:R-:W-:Y:S02]  /*5fc0*/  LOP3.LUT R50, R50, UR4, RZ, 0x3c, !PT ;  /* 0x0000000432327c12 */ /* 0x000fe4000f8e3cff */
[----:B------:R-:W-:Y:S01]  /*5fd0*/  @P1 R2UR UR36, R47 ;  /* 0x000000002f2412ca */ /* 0x000fe200000e0000 */
[----:B------:R-:W-:Y:S03]  /*5fe0*/  @!UPT UIADD3 URZ, UPT, UPT, URZ, URZ, URZ ;  /* 0x000000fffffff290 */ /* 0x000fe6000fffe0ff */
[----:B------:R-:W-:Y:S11]  /*5ff0*/  @P1 BRA `(.L_x_97) ;  /* 0xffffffec00b81947 */ /* 0x000ff6000383ffff */
[----:B------:R-:W-:Y:S05]  /*6000*/  EXIT ;  /* 0x000000000000794d */ /* 0x000fea0003800000 */
.L_x_20:
[----:B----4-:R4:W1:Y:S02]  /*6010*/  SYNCS.PHASECHK.TRANS64.TRYWAIT P0, [R4+URZ+0x140], R5 ;  /* 0x00014005040075a7 */ /* 0x01086400080011ff */
[----:B-1----:R-:W-:Y:S05]  /*6020*/  @!P0 NANOSLEEP.SYNCS 0x989680 ;  /* 0x009896800000895d */ /* 0x002fea0003900000 */
[----:B------:R-:W1:Y:S02]  /*6030*/  @!P0 SYNCS.PHASECHK.TRANS64 P0, [R4+URZ+0x140], R5 ;  /* 0x00014005040085a7 */ /* 0x000e6400080010ff */
[----:B-1----:R-:W-:Y:S05]  /*6040*/  @!P0 BRA `(.L_x_20) ;  /* 0xfffffffc00f08947 */ /* 0x002fea000383ffff */
[----:B------:R-:W-:Y:S05]  /*6050*/  BRA `(.L_x_98) ;  /* 0xffffffb400847947 */ /* 0x000fea000383ffff */
.L_x_23:
[----:B-1----:R-:W-:-:S07]  /*6060*/  MOV R4, UR33 ;  /* 0x0000002100047c02 */ /* 0x002fce0008000f00 */
.L_x_99:
[----:B-1----:R1:W4:Y:S02]  /*6070*/  SYNCS.PHASECHK.TRANS64.TRYWAIT P0, [R4+URZ+0x58], R7 ;  /* 0x00005807040075a7 */ /* 0x00232400080011ff */
[----:B----4-:R-:W-:Y:S05]  /*6080*/  @!P0 NANOSLEEP.SYNCS 0x989680 ;  /* 0x009896800000895d */ /* 0x010fea0003900000 */
[----:B------:R-:W4:Y:S02]  /*6090*/  @!P0 SYNCS.PHASECHK.TRANS64 P0, [R4+URZ+0x58], R7 ;  /* 0x00005807040085a7 */ /* 0x000f2400080010ff */
[----:B----4-:R-:W-:Y:S05]  /*60a0*/  @!P0 BRA `(.L_x_99) ;  /* 0xfffffffc00f08947 */ /* 0x010fea000383ffff */
[----:B------:R-:W-:Y:S05]  /*60b0*/  BRA `(.L_x_22) ;  /* 0xffffffb400d47947 */ /* 0x000fea000383ffff */
.L_x_29:
[----:B-1----:R-:W-:-:S07]  /*60c0*/  MOV R4, UR33 ;  /* 0x0000002100047c02 */ /* 0x002fce0008000f00 */
.L_x_100:
[----:B-1----:R1:W4:Y:S02]  /*60d0*/  SYNCS.PHASECHK.TRANS64.TRYWAIT P0, [R4+URZ+0x58], R7 ;  /* 0x00005807040075a7 */ /* 0x00232400080011ff */
[----:B----4-:R-:W-:Y:S05]  /*60e0*/  @!P0 NANOSLEEP.SYNCS 0x989680 ;  /* 0x009896800000895d */ /* 0x010fea0003900000 */
[----:B------:R-:W4:Y:S02]  /*60f0*/  @!P0 SYNCS.PHASECHK.TRANS64 P0, [R4+URZ+0x58], R7 ;  /* 0x00005807040085a7 */ /* 0x000f2400080010ff */
[----:B----4-:R-:W-:Y:S05]  /*6100*/  @!P0 BRA `(.L_x_100) ;  /* 0xfffffffc00f08947 */ /* 0x010fea000383ffff */
[----:B------:R-:W-:Y:S05]  /*6110*/  BRA `(.L_x_28) ;  /* 0xffffffb800ac7947 */ /* 0x000fea000383ffff */
.L_x_33:
[----:B-1----:R1:W4:Y:S02]  /*6120*/  SYNCS.PHASECHK.TRANS64.TRYWAIT P0, [R8+URZ+0xd0], R5 ;  /* 0x0000d005080075a7 */ /* 0x00232400080011ff */
[----:B----4-:R-:W-:Y:S05]  /*6130*/  @!P0 NANOSLEEP.SYNCS 0x989680 ;  /* 0x009896800000895d */ /* 0x010fea0003900000 */
[----:B------:R-:W4:Y:S02]  /*6140*/  @!P0 SYNCS.PHASECHK.TRANS64 P0, [R8+URZ+0xd0], R5 ;  /* 0x0000d005080085a7 */ /* 0x000f2400080010ff */
[----:B----4-:R-:W-:Y:S05]  /*6150*/  @!P0 BRA `(.L_x_33) ;  /* 0xfffffffc00f08947 */ /* 0x010fea000383ffff */
[----:B------:R-:W-:Y:S05]  /*6160*/  BRA `(.L_x_101) ;  /* 0xffffffbc00647947 */ /* 0x000fea000383ffff */
.L_x_37:
[----:B------:R-:W-:-:S07]  /*6170*/  MOV R0, UR5 ;  /* 0x0000000500007c02 */ /* 0x000fce0008000f00 */
.L_x_102:
[----:B-1----:R1:W2:Y:S02]  /*6180*/  SYNCS.PHASECHK.TRANS64.TRYWAIT P0, [R0+URZ], R3 ;  /* 0x00000003000075a7 */ /* 0x0022a400080011ff */
[----:B--2---:R-:W-:Y:S05]  /*6190*/  @!P0 NANOSLEEP.SYNCS 0x989680 ;  /* 0x009896800000895d */ /* 0x004fea0003900000 */
[----:B------:R-:W2:Y:S02]  /*61a0*/  @!P0 SYNCS.PHASECHK.TRANS64 P0, [R0+URZ], R3 ;  /* 0x00000003000085a7 */ /* 0x000ea400080010ff */
[----:B--2---:R-:W-:Y:S05]  /*61b0*/  @!P0 BRA `(.L_x_102) ;  /* 0xfffffffc00f08947 */ /* 0x004fea000383ffff */
[----:B------:R-:W-:Y:S05]  /*61c0*/  BRA `(.L_x_103) ;  /* 0xffffffc000d47947 */ /* 0x000fea000383ffff */
.L_x_38:
[----:B------:R-:W-:-:S07]  /*61d0*/  MOV R0, UR5 ;  /* 0x0000000500007c02 */ /* 0x000fce0008000f00 */
.L_x_104:
[----:B-1----:R1:W2:Y:S02]  /*61e0*/  SYNCS.PHASECHK.TRANS64.TRYWAIT P0, [R0+URZ], R3 ;  /* 0x00000003000075a7 */ /* 0x0022a400080011ff */
[----:B--2---:R-:W-:Y:S05]  /*61f0*/  @!P0 NANOSLEEP.SYNCS 0x989680 ;  /* 0x009896800000895d */ /* 0x004fea0003900000 */
[----:B------:R-:W2:Y:S02]  /*6200*/  @!P0 SYNCS.PHASECHK.TRANS64 P0, [R0+URZ], R3 ;  /* 0x00000003000085a7 */ /* 0x000ea400080010ff */
[----:B--2---:R-:W-:Y:S05]  /*6210*/  @!P0 BRA `(.L_x_104) ;  /* 0xfffffffc00f08947 */ /* 0x004fea000383ffff */
[----:B------:R-:W-:Y:S05]  /*6220*/  BRA `(.L_x_105) ;  /* 0xffffffc000e07947 */ /* 0x000fea000383ffff */
.L_x_39:
[----:B------:R-:W-:-:S07]  /*6230*/  MOV R0, UR5 ;  /* 0x0000000500007c02 */ /* 0x000fce0008000f00 */
.L_x_106:
[----:B-1----:R1:W2:Y:S02]  /*6240*/  SYNCS.PHASECHK.TRANS64.TRYWAIT P0, [R0+URZ], R3 ;  /* 0x00000003000075a7 */ /* 0x0022a400080011ff */
[----:B--2---:R-:W-:Y:S05]  /*6250*/  @!P0 NANOSLEEP.SYNCS 0x989680 ;  /* 0x009896800000895d */ /* 0x004fea0003900000 */
[----:B------:R-:W2:Y:S02]  /*6260*/  @!P0 SYNCS.PHASECHK.TRANS64 P0, [R0+URZ], R3 ;  /* 0x00000003000085a7 */ /* 0x000ea400080010ff */
[----:B--2---:R-:W-:Y:S05]  /*6270*/  @!P0 BRA `(.L_x_106) ;  /* 0xfffffffc00f08947 */ /* 0x004fea000383ffff */
[----:B------:R-:W-:Y:S05]  /*6280*/  BRA `(.L_x_107) ;  /* 0xffffffc000ec7947 */ /* 0x000fea000383ffff */
.L_x_40:
[----:B------:R-:W-:-:S07]  /*6290*/  MOV R0, UR5 ;  /* 0x0000000500007c02 */ /* 0x000fce0008000f00 */
.L_x_108:
[----:B-1----:R1:W2:Y:S02]  /*62a0*/  SYNCS.PHASECHK.TRANS64.TRYWAIT P0, [R0+URZ], R3 ;  /* 0x00000003000075a7 */ /* 0x0022a400080011ff */
[----:B--2---:R-:W-:Y:S05]  /*62b0*/  @!P0 NANOSLEEP.SYNCS 0x989680 ;  /* 0x009896800000895d */ /* 0x004fea0003900000 */
[----:B------:R-:W2:Y:S02]  /*62c0*/  @!P0 SYNCS.PHASECHK.TRANS64 P0, [R0+URZ], R3 ;  /* 0x00000003000085a7 */ /* 0x000ea400080010ff */
[----:B--2---:R-:W-:Y:S05]  /*62d0*/  @!P0 BRA `(.L_x_108) ;  /* 0xfffffffc00f08947 */ /* 0x004fea000383ffff */
[----:B------:R-:W-:Y:S05]  /*62e0*/  BRA `(.L_x_109) ;  /* 0xffffffc000f87947 */ /* 0x000fea000383ffff */
.L_x_41:
[----:B------:R-:W-:-:S07]  /*62f0*/  MOV R0, UR5 ;  /* 0x0000000500007c02 */ /* 0x000fce0008000f00 */
.L_x_110:
[----:B-1----:R1:W2:Y:S02]  /*6300*/  SYNCS.PHASECHK.TRANS64.TRYWAIT P0, [R0+URZ], R3 ;  /* 0x00000003000075a7 */ /* 0x0022a400080011ff */
[----:B--2---:R-:W-:Y:S05]  /*6310*/  @!P0 NANOSLEEP.SYNCS 0x989680 ;  /* 0x009896800000895d */ /* 0x004fea0003900000 */
[----:B------:R-:W2:Y:S02]  /*6320*/  @!P0 SYNCS.PHASECHK.TRANS64 P0, [R0+URZ], R3 ;  /* 0x00000003000085a7 */ /* 0x000ea400080010ff */
[----:B--2---:R-:W-:Y:S05]  /*6330*/  @!P0 BRA `(.L_x_110) ;  /* 0xfffffffc00f08947 */ /* 0x004fea000383ffff */
[----:B------:R-:W-:Y:S05]  /*6340*/  BRA `(.L_x_111) ;  /* 0xffffffc400047947 */ /* 0x000fea000383ffff */
.L_x_42:
[----:B------:R-:W-:-:S07]  /*6350*/  MOV R0, UR5 ;  /* 0x0000000500007c02 */ /* 0x000fce0008000f00 */
.L_x_112:
[----:B-1----:R1:W2:Y:S02]  /*6360*/  SYNCS.PHASECHK.TRANS64.TRYWAIT P0, [R0+URZ], R3 ;  /* 0x00000003000075a7 */ /* 0x0022a400080011ff */
[----:B--2---:R-:W-:Y:S05]  /*6370*/  @!P0 NANOSLEEP.SYNCS 0x989680 ;  /* 0x009896800000895d */ /* 0x004fea0003900000 */
[----:B------:R-:W2:Y:S02]  /*6380*/  @!P0 SYNCS.PHASECHK.TRANS64 P0, [R0+URZ], R3 ;  /* 0x00000003000085a7 */ /* 0x000ea400080010ff */
[----:B--2---:R-:W-:Y:S05]  /*6390*/  @!P0 BRA `(.L_x_112) ;  /* 0xfffffffc00f08947 */ /* 0x004fea000383ffff */
[----:B------:R-:W-:Y:S05]  /*63a0*/  BRA `(.L_x_113) ;  /* 0xffffffc400107947 */ /* 0x000fea000383ffff */
.L_x_43:
[----:B------:R-:W-:-:S07]  /*63b0*/  MOV R0, UR5 ;  /* 0x0000000500007c02 */ /* 0x000fce0008000f00 */
.L_x_114:
[----:B-1----:R1:W2:Y:S02]  /*63c0*/  SYNCS.PHASECHK.TRANS64.TRYWAIT P0, [R0+URZ], R3 ;  /* 0x00000003000075a7 */ /* 0x0022a400080011ff */
[----:B--2---:R-:W-:Y:S05]  /*63d0*/  @!P0 NANOSLEEP.SYNCS 0x989680 ;  /* 0x009896800000895d */ /* 0x004fea0003900000 */
[----:B------:R-:W2:Y:S02]  /*63e0*/  @!P0 SYNCS.PHASECHK.TRANS64 P0, [R0+URZ], R3 ;  /* 0x00000003000085a7 */ /* 0x000ea400080010ff */
[----:B--2---:R-:W-:Y:S05]  /*63f0*/  @!P0 BRA `(.L_x_114) ;  /* 0xfffffffc00f08947 */ /* 0x004fea000383ffff */
[----:B------:R-:W-:Y:S05]  /*6400*/  BRA `(.L_x_115) ;  /* 0xffffffc4001c7947 */ /* 0x000fea000383ffff */
.L_x_44:
[----:B------:R-:W-:-:S07]  /*6410*/  MOV R0, UR5 ;  /* 0x0000000500007c02 */ /* 0x000fce0008000f00 */
.L_x_116:
[----:B-1----:R1:W2:Y:S02]  /*6420*/  SYNCS.PHASECHK.TRANS64.TRYWAIT P0, [R0+URZ], R3 ;  /* 0x00000003000075a7 */ /* 0x0022a400080011ff */
[----:B--2---:R-:W-:Y:S05]  /*6430*/  @!P0 NANOSLEEP.SYNCS 0x989680 ;  /* 0x009896800000895d */ /* 0x004fea0003900000 */
[----:B------:R-:W2:Y:S02]  /*6440*/  @!P0 SYNCS.PHASECHK.TRANS64 P0, [R0+URZ], R3 ;  /* 0x00000003000085a7 */ /* 0x000ea400080010ff */
[----:B--2---:R-:W-:Y:S05]  /*6450*/  @!P0 BRA `(.L_x_116) ;  /* 0xfffffffc00f08947 */ /* 0x004fea000383ffff */
[----:B------:R-:W-:Y:S05]  /*6460*/  BRA `(.L_x_117) ;  /* 0xffffffc400287947 */ /* 0x000fea000383ffff */
.L_x_45:
[----:B------:R-:W-:-:S07]  /*6470*/  MOV R0, UR5 ;  /* 0x0000000500007c02 */ /* 0x000fce0008000f00 */
.L_x_118:
[----:B-1----:R1:W2:Y:S02]  /*6480*/  SYNCS.PHASECHK.TRANS64.TRYWAIT P0, [R0+URZ], R3 ;  /* 0x00000003000075a7 */ /* 0x0022a400080011ff */
[----:B--2---:R-:W-:Y:S05]  /*6490*/  @!P0 NANOSLEEP.SYNCS 0x989680 ;  /* 0x009896800000895d */ /* 0x004fea0003900000 */
[----:B------:R-:W2:Y:S02]  /*64a0*/  @!P0 SYNCS.PHASECHK.TRANS64 P0, [R0+URZ], R3 ;  /* 0x00000003000085a7 */ /* 0x000ea400080010ff */
[----:B--2---:R-:W-:Y:S05]  /*64b0*/  @!P0 BRA `(.L_x_118) ;  /* 0xfffffffc00f08947 */ /* 0x004fea000383ffff */
[----:B------:R-:W-:Y:S05]  /*64c0*/  BRA `(.L_x_119) ;  /* 0xffffffc400347947 */ /* 0x000fea000383ffff */
.L_x_46:
[----:B------:R-:W-:-:S07]  /*64d0*/  MOV R0, UR5 ;  /* 0x0000000500007c02 */ /* 0x000fce0008000f00 */
.L_x_120:
[----:B-1----:R1:W2:Y:S02]  /*64e0*/  SYNCS.PHASECHK.TRANS64.TRYWAIT P0, [R0+URZ], R3 ;  /* 0x00000003000075a7 */ /* 0x0022a400080011ff */
[----:B--2---:R-:W-:Y:S05]  /*64f0*/  @!P0 NANOSLEEP.SYNCS 0x989680 ;  /* 0x009896800000895d */ /* 0x004fea0003900000 */
[----:B------:R-:W2:Y:S02]  /*6500*/  @!P0 SYNCS.PHASECHK.TRANS64 P0, [R0+URZ], R3 ;  /* 0x00000003000085a7 */ /* 0x000ea400080010ff */
[----:B--2---:R-:W-:Y:S05]  /*6510*/  @!P0 BRA `(.L_x_120) ;  /* 0xfffffffc00f08947 */ /* 0x004fea000383ffff */
[----:B------:R-:W-:Y:S05]  /*6520*/  BRA `(.L_x_121) ;  /* 0xffffffc400407947 */ /* 0x000fea000383ffff */
.L_x_49:
[----:B-1----:R1:W2:Y:S02]  /*6530*/  SYNCS.PHASECHK.TRANS64.TRYWAIT P0, [R0+URZ+0x130], R9 ;  /* 0x00013009000075a7 */ /* 0x0022a400080011ff */
[----:B--2---:R-:W-:Y:S05]  /*6540*/  @!P0 NANOSLEEP.SYNCS 0x989680 ;  /* 0x009896800000895d */ /* 0x004fea0003900000 */
[----:B------:R-:W2:Y:S02]  /*6550*/  @!P0 SYNCS.PHASECHK.TRANS64 P0, [R0+URZ+0x130], R9 ;  /* 0x00013009000085a7 */ /* 0x000ea400080010ff */
[----:B--2---:R-:W-:Y:S05]  /*6560*/  @!P0 BRA `(.L_x_49) ;  /* 0xfffffffc00f08947 */ /* 0x004fea000383ffff */
[----:B------:R-:W-:Y:S05]  /*6570*/  BRA `(.L_x_122) ;  /* 0xffffffc400a07947 */ /* 0x000fea000383ffff */
.L_x_50:
[----:B------:R-:W-:-:S07]  /*6580*/  MOV R0, UR5 ;  /* 0x0000000500007c02 */ /* 0x000fce0008000f00 */
.L_x_123:
[----:B-1----:R1:W2:Y:S02]  /*6590*/  SYNCS.PHASECHK.TRANS64.TRYWAIT P0, [R0+URZ+0xe0], R11 ;  /* 0x0000e00b000075a7 */ /* 0x0022a400080011ff */
[----:B--2---:R-:W-:Y:S05]  /*65a0*/  @!P0 NANOSLEEP.SYNCS 0x989680 ;  /* 0x009896800000895d */ /* 0x004fea0003900000 */
[----:B------:R-:W2:Y:S02]  /*65b0*/  @!P0 SYNCS.PHASECHK.TRANS64 P0, [R0+URZ+0xe0], R11 ;  /* 0x0000e00b000085a7 */ /* 0x000ea400080010ff */
[----:B--2---:R-:W-:Y:S05]  /*65c0*/  @!P0 BRA `(.L_x_123) ;  /* 0xfffffffc00f08947 */ /* 0x004fea000383ffff */
[----:B------:R-:W-:Y:S05]  /*65d0*/  BRA `(.L_x_124) ;  /* 0xffffffc400b07947 */ /* 0x000fea000383ffff */
.L_x_51:
[----:B-1----:R1:W2:Y:S02]  /*65e0*/  SYNCS.PHASECHK.TRANS64.TRYWAIT P1, [R0+URZ+0xd0], R9 ;  /* 0x0000d009000075a7 */ /* 0x0022a400080211ff */
[----:B--2---:R-:W-:Y:S05]  /*65f0*/  @!P1 NANOSLEEP.SYNCS 0x989680 ;  /* 0x009896800000995d */ /* 0x004fea0003900000 */
[----:B------:R-:W2:Y:S02]  /*6600*/  @!P1 SYNCS.PHASECHK.TRANS64 P1, [R0+URZ+0xd0], R9 ;  /* 0x0000d009000095a7 */ /* 0x000ea400080210ff */
[----:B--2---:R-:W-:Y:S05]  /*6610*/  @!P1 BRA `(.L_x_51) ;  /* 0xfffffffc00f09947 */ /* 0x004fea000383ffff */
[----:B------:R-:W-:Y:S05]  /*6620*/  BRA `(.L_x_125) ;  /* 0xffffffc400e07947 */ /* 0x000fea000383ffff */
.L_x_54:
[----:B------:R-:W-:-:S07]  /*6630*/  MOV R0, UR5 ;  /* 0x0000000500007c02 */ /* 0x000fce0008000f00 */
.L_x_126:
[----:B-1----:R1:W2:Y:S02]  /*6640*/  SYNCS.PHASECHK.TRANS64.TRYWAIT P0, [R0+URZ+0xe0], R3 ;  /* 0x0000e003000075a7 */ /* 0x0022a400080011ff */
[----:B--2---:R-:W-:Y:S05]  /*6650*/  @!P0 NANOSLEEP.SYNCS 0x989680 ;  /* 0x009896800000895d */ /* 0x004fea0003900000 */
[----:B------:R-:W2:Y:S02]  /*6660*/  @!P0 SYNCS.PHASECHK.TRANS64 P0, [R0+URZ+0xe0], R3 ;  /* 0x0000e003000085a7 */ /* 0x000ea400080010ff */
[----:B--2---:R-:W-:Y:S05]  /*6670*/  @!P0 BRA `(.L_x_126) ;  /* 0xfffffffc00f08947 */ /* 0x004fea000383ffff */
[----:B------:R-:W-:Y:S05]  /*6680*/  BRA `(.L_x_53) ;  /* 0xffffffc800347947 */ /* 0x000fea000383ffff */
.L_x_61:
[----:B-1----:R1:W2:Y:S02]  /*6690*/  SYNCS.PHASECHK.TRANS64.TRYWAIT P1, [R0+URZ+0xd0], R5 ;  /* 0x0000d005000075a7 */ /* 0x0022a400080211ff */
[----:B--2---:R-:W-:Y:S05]  /*66a0*/  @!P1 NANOSLEEP.SYNCS 0x989680 ;  /* 0x009896800000995d */ /* 0x004fea0003900000 */
[----:B------:R-:W2:Y:S02]  /*66b0*/  @!P1 SYNCS.PHASECHK.TRANS64 P1, [R0+URZ+0xd0], R5 ;  /* 0x0000d005000095a7 */ /* 0x000ea400080210ff */
[----:B--2---:R-:W-:Y:S05]  /*66c0*/  @!P1 BRA `(.L_x_61) ;  /* 0xfffffffc00f09947 */ /* 0x004fea000383ffff */
[----:B------:R-:W-:Y:S05]  /*66d0*/  BRA `(.L_x_127) ;  /* 0xffffffcc00c47947 */ /* 0x000fea000383ffff */
.L_x_62:
[----:B------:R-:W-:-:S07]  /*66e0*/  MOV R3, UR6 ;  /* 0x0000000600037c02 */ /* 0x000fce0008000f00 */
.L_x_128:
[----:B-1----:R1:W2:Y:S02]  /*66f0*/  SYNCS.PHASECHK.TRANS64.TRYWAIT P0, [R3+URZ+0x110], R0 ;  /* 0x00011000030075a7 */ /* 0x0022a400080011ff */
[----:B--2---:R-:W-:Y:S05]  /*6700*/  @!P0 NANOSLEEP.SYNCS 0x989680 ;  /* 0x009896800000895d */ /* 0x004fea0003900000 */
[----:B------:R-:W2:Y:S02]  /*6710*/  @!P0 SYNCS.PHASECHK.TRANS64 P0, [R3+URZ+0x110], R0 ;  /* 0x00011000030085a7 */ /* 0x000ea400080010ff */
[----:B--2---:R-:W-:Y:S05]  /*6720*/  @!P0 BRA `(.L_x_128) ;  /* 0xfffffffc00f08947 */ /* 0x004fea000383ffff */
[----:B------:R-:W-:Y:S05]  /*6730*/  BRA `(.L_x_129) ;  /* 0xffffffd000147947 */ /* 0x000fea000383ffff */
.L_x_65:
[----:B------:R-:W-:Y:S07]  /*6740*/  MOV R0, UR11 ;  /* 0x0000000b00007c02 */ /* 0x000fee0008000f00 */
.L_x_130:
[----:B-1----:R1:W2:Y:S02]  /*6750*/  SYNCS.PHASECHK.TRANS64.TRYWAIT P0, [R0+URZ], R3 ;  /* 0x00000003000075a7 */ /* 0x0022a400080011ff */
[----:B--2---:R-:W-:Y:S05]  /*6760*/  @!P0 NANOSLEEP.SYNCS 0x989680 ;  /* 0x009896800000895d */ /* 0x004fea0003900000 */
[----:B------:R-:W2:Y:S02]  /*6770*/  @!P0 SYNCS.PHASECHK.TRANS64 P0, [R0+URZ], R3 ;  /* 0x00000003000085a7 */ /* 0x000ea400080010ff */
[----:B--2---:R-:W-:Y:S05]  /*6780*/  @!P0 BRA `(.L_x_130) ;  /* 0xfffffffc00f08947 */ /* 0x004fea000383ffff */
[----:B------:R-:W-:Y:S05]  /*6790*/  BRA `(.L_x_64) ;  /* 0xffffffd000307947 */ /* 0x000fea000383ffff */
.L_x_68:
[----:B------:R-:W-:-:S07]  /*67a0*/  MOV R0, UR6 ;  /* 0x0000000600007c02 */ /* 0x000fce0008000f00 */
.L_x_131:
[----:B--2---:R2:W4:Y:S02]  /*67b0*/  SYNCS.PHASECHK.TRANS64.TRYWAIT P0, [R0+URZ], R3 ;  /* 0x00000003000075a7 */ /* 0x00452400080011ff */
[----:B----4-:R-:W-:Y:S05]  /*67c0*/  @!P0 NANOSLEEP.SYNCS 0x989680 ;  /* 0x009896800000895d */ /* 0x010fea0003900000 */
[----:B------:R-:W4:Y:S02]  /*67d0*/  @!P0 SYNCS.PHASECHK.TRANS64 P0, [R0+URZ], R3 ;  /* 0x00000003000085a7 */ /* 0x000f2400080010ff */
[----:B----4-:R-:W-:Y:S05]  /*67e0*/  @!P0 BRA `(.L_x_131) ;  /* 0xfffffffc00f08947 */ /* 0x010fea000383ffff */
[----:B------:R-:W-:Y:S05]  /*67f0*/  BRA `(.L_x_132) ;  /* 0xffffffd4005c7947 */ /* 0x000fea000383ffff */
.L_x_69:
[----:B------:R-:W-:-:S07]  /*6800*/  MOV R0, UR6 ;  /* 0x0000000600007c02 */ /* 0x000fce0008000f00 */
.L_x_133:
[----:B-1----:R1:W2:Y:S02]  /*6810*/  SYNCS.PHASECHK.TRANS64.TRYWAIT P0, [R0+URZ], R3 ;  /* 0x00000003000075a7 */ /* 0x0022a400080011ff */
[----:B--2---:R-:W-:Y:S05]  /*6820*/  @!P0 NANOSLEEP.SYNCS 0x989680 ;  /* 0x009896800000895d */ /* 0x004fea0003900000 */
[----:B------:R-:W2:Y:S02]  /*6830*/  @!P0 SYNCS.PHASECHK.TRANS64 P0, [R0+URZ], R3 ;  /* 0x00000003000085a7 */ /* 0x000ea400080010ff */
[----:B--2---:R-:W-:Y:S05]  /*6840*/  @!P0 BRA `(.L_x_133) ;  /* 0xfffffffc00f08947 */ /* 0x004fea000383ffff */
[----:B------:R-:W-:Y:S05]  /*6850*/  BRA `(.L_x_134) ;  /* 0xffffffd400687947 */ /* 0x000fea000383ffff */
.L_x_70:
[----:B------:R-:W-:-:S07]  /*6860*/  MOV R0, UR6 ;  /* 0x0000000600007c02 */ /* 0x000fce0008000f00 */
.L_x_135:
[----:B-1----:R1:W2:Y:S02]  /*6870*/  SYNCS.PHASECHK.TRANS64.TRYWAIT P0, [R0+URZ], R3 ;  /* 0x00000003000075a7 */ /* 0x0022a400080011ff */
[----:B--2---:R-:W-:Y:S05]  /*6880*/  @!P0 NANOSLEEP.SYNCS 0x989680 ;  /* 0x009896800000895d */ /* 0x004fea0003900000 */
[----:B------:R-:W2:Y:S02]  /*6890*/  @!P0 SYNCS.PHASECHK.TRANS64 P0, [R0+URZ], R3 ;  /* 0x00000003000085a7 */ /* 0x000ea400080010ff */
[----:B--2---:R-:W-:Y:S05]  /*68a0*/  @!P0 BRA `(.L_x_135) ;  /* 0xfffffffc00f08947 */ /* 0x004fea000383ffff */
[----:B------:R-:W-:Y:S05]  /*68b0*/  BRA `(.L_x_136) ;  /* 0xffffffd400747947 */ /* 0x000fea000383ffff */
.L_x_71:
[----:B------:R-:W-:-:S07]  /*68c0*/  MOV R0, UR7 ;  /* 0x0000000700007c02 */ /* 0x000fce0008000f00 */
.L_x_137:
[----:B-1----:R1:W2:Y:S02]  /*68d0*/  SYNCS.PHASECHK.TRANS64.TRYWAIT P0, [R0+URZ], R3 ;  /* 0x00000003000075a7 */ /* 0x0022a400080011ff */
[----:B--2---:R-:W-:Y:S05]  /*68e0*/  @!P0 NANOSLEEP.SYNCS 0x989680 ;  /* 0x009896800000895d */ /* 0x004fea0003900000 */
[----:B------:R-:W2:Y:S02]  /*68f0*/  @!P0 SYNCS.PHASECHK.TRANS64 P0, [R0+URZ], R3 ;  /* 0x00000003000085a7 */ /* 0x000ea400080010ff */
[----:B--2---:R-:W-:Y:S05]  /*6900*/  @!P0 BRA `(.L_x_137) ;  /* 0xfffffffc00f08947 */ /* 0x004fea000383ffff */
[----:B------:R-:W-:Y:S05]  /*6910*/  BRA `(.L_x_138) ;  /* 0xffffffd400807947 */ /* 0x000fea000383ffff */
.L_x_76:
[----:B---3--:R3:W1:Y:S02]  /*6920*/  SYNCS.PHASECHK.TRANS64.TRYWAIT P0, [R0+URZ+0xd0], R3 ;  /* 0x0000d003000075a7 */ /* 0x00866400080011ff */
[----:B-1----:R-:W-:Y:S05]  /*6930*/  @!P0 NANOSLEEP.SYNCS 0x989680 ;  /* 0x009896800000895d */ /* 0x002fea0003900000 */
[----:B------:R-:W1:Y:S02]  /*6940*/  @!P0 SYNCS.PHASECHK.TRANS64 P0, [R0+URZ+0xd0], R3 ;  /* 0x0000d003000085a7 */ /* 0x000e6400080010ff */
[----:B-1----:R-:W-:Y:S05]  /*6950*/  @!P0 BRA `(.L_x_76) ;  /* 0xfffffffc00f08947 */ /* 0x002fea000383ffff */
[----:B------:R-:W-:Y:S05]  /*6960*/  BRA `(.L_x_139) ;  /* 0xffffffd800807947 */ /* 0x000fea000383ffff */
.L_x_79:
[----:B------:R-:W-:Y:S07]  /*6970*/  MOV R0, UR6 ;  /* 0x0000000600007c02 */ /* 0x000fee0008000f00 */
.L_x_140:
[----:B---3--:R3:W1:Y:S02]  /*6980*/  SYNCS.PHASECHK.TRANS64.TRYWAIT P0, [R0+URZ+0xc8], R3 ;  /* 0x0000c803000075a7 */ /* 0x00866400080011ff */
[----:B-1----:R-:W-:Y:S05]  /*6990*/  @!P0 NANOSLEEP.SYNCS 0x989680 ;  /* 0x009896800000895d */ /* 0x002fea0003900000 */
[----:B------:R-:W1:Y:S02]  /*69a0*/  @!P0 SYNCS.PHASECHK.TRANS64 P0, [R0+URZ+0xc8], R3 ;  /* 0x0000c803000085a7 */ /* 0x000e6400080010ff */
[----:B-1----:R-:W-:Y:S05]  /*69b0*/  @!P0 BRA `(.L_x_140) ;  /* 0xfffffffc00f08947 */ /* 0x002fea000383ffff */
[----:B------:R-:W-:Y:S05]  /*69c0*/  BRA `(.L_x_78) ;  /* 0xffffffdc006c7947 */ /* 0x000fea000383ffff */
.L_x_82:
[----:B------:R-:W-:Y:S07]  /*69d0*/  MOV R3, UR6 ;  /* 0x0000000600037c02 */ /* 0x000fee0008000f00 */
.L_x_141:
[----:B-1----:R1:W2:Y:S02]  /*69e0*/  SYNCS.PHASECHK.TRANS64.TRYWAIT P2, [R3+URZ+0xb8], R28 ;  /* 0x0000b81c030075a7 */ /* 0x0022a400080411ff */
[----:B--2---:R-:W-:Y:S05]  /*69f0*/  @!P2 NANOSLEEP.SYNCS 0x989680 ;  /* 0x009896800000a95d */ /* 0x004fea0003900000 */
[----:B------:R-:W2:Y:S02]  /*6a00*/  @!P2 SYNCS.PHASECHK.TRANS64 P2, [R3+URZ+0xb8], R28 ;  /* 0x0000b81c0300a5a7 */ /* 0x000ea400080410ff */
[----:B--2---:R-:W-:Y:S05]  /*6a10*/  @!P2 BRA `(.L_x_141) ;  /* 0xfffffffc00f0a947 */ /* 0x004fea000383ffff */
[----:B------:R-:W-:Y:S05]  /*6a20*/  BRA `(.L_x_142) ;  /* 0xffffffe000007947 */ /* 0x000fea000383ffff */
.L_x_85:
[----:B--2---:R2:W4:Y:S02]  /*6a30*/  SYNCS.PHASECHK.TRANS64.TRYWAIT P0, [R0+URZ+0xd0], R3 ;  /* 0x0000d003000075a7 */ /* 0x00452400080011ff */
[----:B----4-:R-:W-:Y:S05]  /*6a40*/  @!P0 NANOSLEEP.SYNCS 0x989680 ;  /* 0x009896800000895d */ /* 0x010fea0003900000 */
[----:B------:R-:W4:Y:S02]  /*6a50*/  @!P0 SYNCS.PHASECHK.TRANS64 P0, [R0+URZ+0xd0], R3 ;  /* 0x0000d003000085a7 */ /* 0x000f2400080010ff */
[----:B----4-:R-:W-:Y:S05]  /*6a60*/  @!P0 BRA `(.L_x_85) ;  /* 0xfffffffc00f08947 */ /* 0x010fea000383ffff */
[----:B------:R-:W-:Y:S05]  /*6a70*/  BRA `(.L_x_143) ;  /* 0xffffffe4002c7947 */ /* 0x000fea000383ffff */
.L_x_91:
[----:B------:R-:W-:Y:S07]  /*6a80*/  MOV R0, UR46 ;  /* 0x0000002e00007c02 */ /* 0x000fee0008000f00 */
.L_x_144:
[----:B-1----:R1:W3:Y:S02]  /*6a90*/  SYNCS.PHASECHK.TRANS64.TRYWAIT P1, [R0+URZ+0xb0], R3 ;  /* 0x0000b003000075a7 */ /* 0x0022e400080211ff */
[----:B---3--:R-:W-:Y:S05]  /*6aa0*/  @!P1 NANOSLEEP.SYNCS 0x989680 ;  /* 0x009896800000995d */ /* 0x008fea0003900000 */
[----:B------:R-:W3:Y:S02]  /*6ab0*/  @!P1 SYNCS.PHASECHK.TRANS64 P1, [R0+URZ+0xb0], R3 ;  /* 0x0000b003000095a7 */ /* 0x000ee400080210ff */
[----:B---3--:R-:W-:Y:S05]  /*6ac0*/  @!P1 BRA `(.L_x_144) ;  /* 0xfffffffc00f09947 */ /* 0x008fea000383ffff */
[----:B------:R-:W-:Y:S05]  /*6ad0*/  BRA `(.L_x_90) ;  /* 0xffffffec00547947 */ /* 0x000fea000383ffff */
.L_x_93:
[----:B------:R-:W-:Y:S07]  /*6ae0*/  MOV R3, UR50 ;  /* 0x0000003200037c02 */ /* 0x000fee0008000f00 */
.L_x_145:
[----:B-1----:R1:W2:Y:S02]  /*6af0*/  SYNCS.PHASECHK.TRANS64.TRYWAIT P1, [R3+URZ+0xf0], R10 ;  /* 0x0000f00a030075a7 */ /* 0x0022a400080211ff */
[----:B--2---:R-:W-:Y:S05]  /*6b00*/  @!P1 NANOSLEEP.SYNCS 0x989680 ;  /* 0x009896800000995d */ /* 0x004fea0003900000 */
[----:B------:R-:W2:Y:S02]  /*6b10*/  @!P1 SYNCS.PHASECHK.TRANS64 P1, [R3+URZ+0xf0], R10 ;  /* 0x0000f00a030095a7 */ /* 0x000ea400080210ff */
[----:B--2---:R-:W-:Y:S05]  /*6b20*/  @!P1 BRA `(.L_x_145) ;  /* 0xfffffffc00f09947 */ /* 0x004fea000383ffff */
[----:B------:R-:W-:Y:S05]  /*6b30*/  BRA `(.L_x_92) ;  /* 0xffffffec00b07947 */ /* 0x000fea000383ffff */
        .weak           $__internal_0_$__cuda_sm10x_tcgen05_guardrail_trap_col_being_dealloced_not_returned_by_alloc
        .type           $__internal_0_$__cuda_sm10x_tcgen05_guardrail_trap_col_being_dealloced_not_returned_by_alloc,@function
        .size           $__internal_0_$__cuda_sm10x_tcgen05_guardrail_trap_col_being_dealloced_not_returned_by_alloc,($__internal_1_$__cuda_sm10x_tcgen05_guardrail_trap_phase_invalid_during_alloc - $__internal_0_$__cuda_sm10x_tcgen05_guardrail_trap_col_being_dealloced_not_returned_by_alloc)
$__internal_0_$__cuda_sm10x_tcgen05_guardrail_trap_col_being_dealloced_not_returned_by_alloc:
[----:B------:R-:W-:Y:S05]  /*6b40*/  BPT.TRAP 0x1 ;  /* 0x000000040000795c */ /* 0x000fea0000300000 */
[----:B------:R-:W-:-:S04]  /*6b50*/  HFMA2 R3, -RZ, RZ, 0, 0 ;  /* 0x00000000ff037431 */ /* 0x000fc800000001ff */
[----:B------:R-:W-:Y:S05]  /*6b60*/  RET.REL.NODEC R2 `(_ZN7cutlass13device_kernelINS_4gemm6kernel13GemmUniversalIN4cute5tupleIJiiiiEEENS1_10collective13CollectiveMmaINS1_35MainloopSm100TmaUmmaWarpSpecializedILi11ELi2ELi4ENS5_IJNS4_1CILi1EEESB_SB_EEEEENS5_IJNSA_ILi64EEENSA_ILi16EEENSA_ILi256EEEEEEaNS5_IJlSB_lEEEaSI_NS4_8TiledMMAINS4_8MMA_AtomIJNS4_15SM100_MMA_S8_SSIaaiLi64ELi16ELNS4_4UMMA5MajorE0ELSN_0ELNSM_8SaturateE0EEEEEENS4_6LayoutISC_NS5_IJNSA_ILi0EEESS_SS_EEEEENS5_IJNS4_10UnderscoreESV_SV_EEEEENS4_13SM90_TMA_LOADENS4_14ComposedLayoutINS4_7SwizzleILi3ELi4ELi3EEENS4_18smem_ptr_flag_bitsILi8EEENSR_INS5_IJNSA_ILi8EEENSA_ILi128EEEEEENS5_IJS15_SB_EEEEEEEvNS4_8identityESY_S19_vS1A_EENS_8epilogue10collective18CollectiveEpilogueINS1C_23Sm100TmaWarpSpecializedILi1ELi1ELi8ELb0ELb0EEEJSH_NS5_IJNSR_ISE_SB_EENSR_ISF_SB_EEEEEaSI_aSI_NS1C_6fusion15FusionCallbacksIS1G_NS1K_17LinearCombinationIaiaiLNS_15FloatRoundStyleE2EEESH_S1J_JEEENS4_5SM1004TMEM4LOAD25SM100_TMEM_LOAD_16dp32b8xESY_NSZ_INS10_ILi0ELi4ELi3EEES13_NSR_INS5_IJS14_SF_EEENS5_IJSF_SB_EEEEEEENS4_39AutoVectorizingCopyWithAssumedAlignmentILi128EEENS4_14SM90_TMA_STOREES1Y_S20_S20_EEEvvEEEEvNT_6ParamsE) ;  /* 0xffffff9402247950 */ /* 0x000fea0003c3ffff */
        .weak           $__internal_1_$__cuda_sm10x_tcgen05_guardrail_trap_phase_invalid_during_alloc
        .type           $__internal_1_$__cuda_sm10x_tcgen05_guardrail_trap_phase_invalid_during_alloc,@function
        .size           $__internal_1_$__cuda_sm10x_tcgen05_guardrail_trap_phase_invalid_during_alloc,($__internal_2_$__cuda_sm10x_tcgen05_guardrail_trap_unallocated_columns_being_dealloced - $__internal_1_$__cuda_sm10x_tcgen05_guardrail_trap_phase_invalid_during_alloc)
$__internal_1_$__cuda_sm10x_tcgen05_guardrail_trap_phase_invalid_during_alloc:
[----:B------:R-:W-:Y:S05]  /*6b70*/  BPT.TRAP 0x1 ;  /* 0x000000040000795c */ /* 0x000fea0000300000 */
[----:B------:R-:W-:-:S04]  /*6b80*/  MOV R3, 0x0 ;  /* 0x0000000000037802 */ /* 0x000fc80000000f00 */
[----:B------:R-:W-:Y:S05]  /*6b90*/  RET.REL.NODEC R2 `(_ZN7cutlass13device_kernelINS_4gemm6kernel13GemmUniversalIN4cute5tupleIJiiiiEEENS1_10collective13CollectiveMmaINS1_35MainloopSm100TmaUmmaWarpSpecializedILi11ELi2ELi4ENS5_IJNS4_1CILi1EEESB_SB_EEEEENS5_IJNSA_ILi64EEENSA_ILi16EEENSA_ILi256EEEEEEaNS5_IJlSB_lEEEaSI_NS4_8TiledMMAINS4_8MMA_AtomIJNS4_15SM100_MMA_S8_SSIaaiLi64ELi16ELNS4_4UMMA5MajorE0ELSN_0ELNSM_8SaturateE0EEEEEENS4_6LayoutISC_NS5_IJNSA_ILi0EEESS_SS_EEEEENS5_IJNS4_10UnderscoreESV_SV_EEEEENS4_13SM90_TMA_LOADENS4_14ComposedLayoutINS4_7SwizzleILi3ELi4ELi3EEENS4_18smem_ptr_flag_bitsILi8EEENSR_INS5_IJNSA_ILi8EEENSA_ILi128EEEEEENS5_IJS15_SB_EEEEEEEvNS4_8identityESY_S19_vS1A_EENS_8epilogue10collective18CollectiveEpilogueINS1C_23Sm100TmaWarpSpecializedILi1ELi1ELi8ELb0ELb0EEEJSH_NS5_IJNSR_ISE_SB_EENSR_ISF_SB_EEEEEaSI_aSI_NS1C_6fusion15FusionCallbacksIS1G_NS1K_17LinearCombinationIaiaiLNS_15FloatRoundStyleE2EEESH_S1J_JEEENS4_5SM1004TMEM4LOAD25SM100_TMEM_LOAD_16dp32b8xESY_NSZ_INS10_ILi0ELi4ELi3EEES13_NSR_INS5_IJS14_SF_EEENS5_IJSF_SB_EEEEEEENS4_39AutoVectorizingCopyWithAssumedAlignmentILi128EEENS4_14SM90_TMA_STOREES1Y_S20_S20_EEEvvEEEEvNT_6ParamsE) ;  /* 0xffffff9402187950 */ /* 0x000fea0003c3ffff */
        .weak           $__internal_2_$__cuda_sm10x_tcgen05_guardrail_trap_unallocated_columns_being_dealloced
        .type           $__internal_2_$__cuda_sm10x_tcgen05_guardrail_trap_unallocated_columns_being_dealloced,@function
        .size           $__internal_2_$__cuda_sm10x_tcgen05_guardrail_trap_unallocated_columns_being_dealloced,(.L_x_147 - $__internal_2_$__cuda_sm10x_tcgen05_guardrail_trap_unallocated_columns_being_dealloced)
$__internal_2_$__cuda_sm10x_tcgen05_guardrail_trap_unallocated_columns_being_dealloced:
[----:B------:R-:W-:Y:S05]  /*6ba0*/  BPT.TRAP 0x1 ;  /* 0x000000040000795c */ /* 0x000fea0000300000 */
[----:B------:R-:W-:-:S04]  /*6bb0*/  HFMA2 R3, -RZ, RZ, 0, 0 ;  /* 0x00000000ff037431 */ /* 0x000fc800000001ff */
[----:B------:R-:W-:Y:S05]  /*6bc0*/  RET.REL.NODEC R2 `(_ZN7cutlass13device_kernelINS_4gemm6kernel13GemmUniversalIN4cute5tupleIJiiiiEEENS1_10collective13CollectiveMmaINS1_35MainloopSm100TmaUmmaWarpSpecializedILi11ELi2ELi4ENS5_IJNS4_1CILi1EEESB_SB_EEEEENS5_IJNSA_ILi64EEENSA_ILi16EEENSA_ILi256EEEEEEaNS5_IJlSB_lEEEaSI_NS4_8TiledMMAINS4_8MMA_AtomIJNS4_15SM100_MMA_S8_SSIaaiLi64ELi16ELNS4_4UMMA5MajorE0ELSN_0ELNSM_8SaturateE0EEEEEENS4_6LayoutISC_NS5_IJNSA_ILi0EEESS_SS_EEEEENS5_IJNS4_10UnderscoreESV_SV_EEEEENS4_13SM90_TMA_LOADENS4_14ComposedLayoutINS4_7SwizzleILi3ELi4ELi3EEENS4_18smem_ptr_flag_bitsILi8EEENSR_INS5_IJNSA_ILi8EEENSA_ILi128EEEEEENS5_IJS15_SB_EEEEEEEvNS4_8identityESY_S19_vS1A_EENS_8epilogue10collective18CollectiveEpilogueINS1C_23Sm100TmaWarpSpecializedILi1ELi1ELi8ELb0ELb0EEEJSH_NS5_IJNSR_ISE_SB_EENSR_ISF_SB_EEEEEaSI_aSI_NS1C_6fusion15FusionCallbacksIS1G_NS1K_17LinearCombinationIaiaiLNS_15FloatRoundStyleE2EEESH_S1J_JEEENS4_5SM1004TMEM4LOAD25SM100_TMEM_LOAD_16dp32b8xESY_NSZ_INS10_ILi0ELi4ELi3EEES13_NSR_INS5_IJS14_SF_EEENS5_IJSF_SB_EEEEEEENS4_39AutoVectorizingCopyWithAssumedAlignmentILi128EEENS4_14SM90_TMA_STOREES1Y_S20_S20_EEEvvEEEEvNT_6ParamsE) ;  /* 0xffffff94020c7950 */ /* 0x000fea0003c3ffff */
.L_x_146:
[----:B------:R-:W-:-:S00]  /*6bd0*/  BRA `(.L_x_146) ;  /* 0xfffffffc00fc7947 */ /* 0x000fc0000383ffff */
[----:B------:R-:W-:-:S00]  /*6be0*/  NOP ;  /* 0x0000000000007918 */ /* 0x000fc00000000000 */
        /* <DEDUP_REMOVED lines=9> */
.L_x_147:


//--------------------- .nv.global.init           --------------------------
	.section	.nv.global.init,"aw",@progbits
.nv.global.init:
	.type		$str$26,@object
	.size		$str$26,($str$25 - $str$26)
$str$26:
        /*0000*/ 	.byte	0x2f, 0x74, 0x6d, 0x70, 0x2f, 0x63, 0x75, 0x74, 0x6c, 0x61, 0x73, 0x73, 0x5f, 0x73, 0x77, 0x65
        /*0010*/ 	.byte	0x65, 0x70, 0x5f, 0x73, 0x72, 0x63, 0x2f, 0x69, 0x6e, 0x63, 0x6c, 0x75, 0x64, 0x65, 0x2f, 0x63
        /*0020*/ 	.byte	0x75, 0x74, 0x65, 0x2f, 0x61, 0x74, 0x6f, 0x6d, 0x2f, 0x63, 0x6f, 0x70, 0x79, 0x5f, 0x74, 0x72
        /*0030*/ 	.byte	0x61, 0x69, 0x74, 0x73, 0x5f, 0x73, 0x6d, 0x31, 0x30, 0x30, 0x2e, 0x68, 0x70, 0x70, 0x00
	.type		$str$25,@object
	.size		$str$25,(__unnamed_1 - $str$25)
$str$25:
        /*003f*/ 	.byte	0x28, 0x28, 0x75, 0x69, 0x6e, 0x74, 0x33, 0x32, 0x5f, 0x74, 0x28, 0x74, 0x68, 0x72, 0x65, 0x61
        /*004f*/ 	.byte	0x64, 0x49, 0x64, 0x78, 0x2e, 0x78, 0x29, 0x20, 0x2f, 0x20, 0x33, 0x32, 0x29, 0x20, 0x25, 0x20
        /*005f*/ 	.byte	0x34, 0x29, 0x20, 0x3d, 0x3d, 0x20, 0x28, 0x28, 0x28, 0x74, 0x6d, 0x65, 0x6d, 0x5f, 0x61, 0x64
        /*006f*/ 	.byte	0x64, 0x72, 0x20, 0x3e, 0x3e, 0x20, 0x31, 0x36, 0x29, 0x20, 0x2f, 0x20, 0x33, 0x32, 0x29, 0x20
        /*007f*/ 	.byte	0x25, 0x20, 0x34, 0x29, 0x00
	.type		__unnamed_1,@object
	.size		__unnamed_1,(.L_1 - __unnamed_1)
__unnamed_1:
        /*0084*/ 	.byte	0x63, 0x6f, 0x6e, 0x73, 0x74, 0x65, 0x78, 0x70, 0x72, 0x20, 0x76, 0x6f, 0x69, 0x64, 0x20, 0x63
        /* <DEDUP_REMOVED lines=36> */
        /*02d4*/ 	.byte	0x3a, 0x3a, 0x43, 0x3c, 0x30, 0x3e, 0x3e, 0x3e, 0x3e, 0x5d, 0x00
.L_1:


//--------------------- .nv.shared._ZN7cutlass13device_kernelINS_4gemm6kernel13GemmUniversalIN4cute5tupleIJiiiiEEENS1_10collective13CollectiveMmaINS1_35MainloopSm100TmaUmmaWarpSpecializedILi11ELi2ELi4ENS5_IJNS4_1CILi1EEESB_SB_EEEEENS5_IJNSA_ILi64EEENSA_ILi16EEENSA_ILi256EEEEEEaNS5_IJlSB_lEEEaSI_NS4_8TiledMMAINS4_8MMA_AtomIJNS4_15SM100_MMA_S8_SSIaaiLi64ELi16ELNS4_4UMMA5MajorE0ELSN_0ELNSM_8SaturateE0EEEEEENS4_6LayoutISC_NS5_IJNSA_ILi0EEESS_SS_EEEEENS5_IJNS4_10UnderscoreESV_SV_EEEEENS4_13SM90_TMA_LOADENS4_14ComposedLayoutINS4_7SwizzleILi3ELi4ELi3EEENS4_18smem_ptr_flag_bitsILi8EEENSR_INS5_IJNSA_ILi8EEENSA_ILi128EEEEEENS5_IJS15_SB_EEEEEEEvNS4_8identityESY_S19_vS1A_EENS_8epilogue10collective18CollectiveEpilogueINS1C_23Sm100TmaWarpSpecializedILi1ELi1ELi8ELb0ELb0EEEJSH_NS5_IJNSR_ISE_SB_EENSR_ISF_SB_EEEEEaSI_aSI_NS1C_6fusion15FusionCallbacksIS1G_NS1K_17LinearCombinationIaiaiLNS_15FloatRoundStyleE2EEESH_S1J_JEEENS4_5SM1004TMEM4LOAD25SM100_TMEM_LOAD_16dp32b8xESY_NSZ_INS10_ILi0ELi4ELi3EEES13_NSR_INS5_IJS14_SF_EEENS5_IJSF_SB_EEEEEEENS4_39AutoVectorizingCopyWithAssumedAlignmentILi128EEENS4_14SM90_TMA_STOREES1Y_S20_S20_EEEvvEEEEvNT_6ParamsE --------------------------
	.section	.nv.shared._ZN7cutlass13device_kernelINS_4gemm6kernel13GemmUniversalIN4cute5tupleIJiiiiEEENS1_10collective13CollectiveMmaINS1_35MainloopSm100TmaUmmaWarpSpecializedILi11ELi2ELi4ENS5_IJNS4_1CILi1EEESB_SB_EEEEENS5_IJNSA_ILi64EEENSA_ILi16EEENSA_ILi256EEEEEEaNS5_IJlSB_lEEEaSI_NS4_8TiledMMAINS4_8MMA_AtomIJNS4_15SM100_MMA_S8_SSIaaiLi64ELi16ELNS4_4UMMA5MajorE0ELSN_0ELNSM_8SaturateE0EEEEEENS4_6LayoutISC_NS5_IJNSA_ILi0EEESS_SS_EEEEENS5_IJNS4_10UnderscoreESV_SV_EEEEENS4_13SM90_TMA_LOADENS4_14ComposedLayoutINS4_7SwizzleILi3ELi4ELi3EEENS4_18smem_ptr_flag_bitsILi8EEENSR_INS5_IJNSA_ILi8EEENSA_ILi128EEEEEENS5_IJS15_SB_EEEEEEEvNS4_8identityESY_S19_vS1A_EENS_8epilogue10collective18CollectiveEpilogueINS1C_23Sm100TmaWarpSpecializedILi1ELi1ELi8ELb0ELb0EEEJSH_NS5_IJNSR_ISE_SB_EENSR_ISF_SB_EEEEEaSI_aSI_NS1C_6fusion15FusionCallbacksIS1G_NS1K_17LinearCombinationIaiaiLNS_15FloatRoundStyleE2EEESH_S1J_JEEENS4_5SM1004TMEM4LOAD25SM100_TMEM_LOAD_16dp32b8xESY_NSZ_INS10_ILi0ELi4ELi3EEES13_NSR_INS5_IJS14_SF_EEENS5_IJSF_SB_EEEEEEENS4_39AutoVectorizingCopyWithAssumedAlignmentILi128EEENS4_14SM90_TMA_STOREES1Y_S20_S20_EEEvvEEEEvNT_6ParamsE,"aw",@nobits
	.sectionflags	@""
	.align	16
	.zero		1024


//--------------------- .nv.shared.reserved.0     --------------------------
	.section	.nv.shared.reserved.0,"aw",@nobits
	.weak		__nv_reservedSMEM_offset_0_alias
	.size		__nv_reservedSMEM_offset_0_alias, 0, 64
	.other		__nv_reservedSMEM_offset_0_alias,@"STO_CUDA_RESERVED_SHARED STV_DEFAULT"
__nv_reservedSMEM_offset_0_alias:
	.zero		0
.nv.shared.reserved.0:
	.zero		64
	.weak		__nv_reservedSMEM_tcgen05_partition
	.type		__nv_reservedSMEM_tcgen05_partition,@object
	.size		__nv_reservedSMEM_tcgen05_partition,(.L_0 - __nv_reservedSMEM_tcgen05_partition)
__nv_reservedSMEM_tcgen05_partition:
	.zero		32
.L_0:


//--------------------- .nv.global                --------------------------
	.section	.nv.global,"aw",@nobits
.nv.global:
	.type		_ZN40_INTERNAL_4491d221_4_k_cu_724c0c49_339834cute1_E,@object
	.size		_ZN40_INTERNAL_4491d221_4_k_cu_724c0c49_339834cute1_E,(_ZN40_INTERNAL_4491d221_4_k_cu_724c0c49_339834cuda3std3__45__cpo6cbeginE - _ZN40_INTERNAL_4491d221_4_k_cu_724c0c49_339834cute1_E)
_ZN40_INTERNAL_4491d221_4_k_cu_724c0c49_339834cute1_E:
	.zero		1
	.type		_ZN40_INTERNAL_4491d221_4_k_cu_724c0c49_339834cuda3std3__45__cpo6cbeginE,@object
	.size		_ZN40_INTERNAL_4491d221_4_k_cu_724c0c49_339834cuda3std3__45__cpo6cbeginE,(_ZN40_INTERNAL_4491d221_4_k_cu_724c0c49_339834cuda3std3__48in_placeE - _ZN40_INTERNAL_4491d221_4_k_cu_724c0c49_339834cuda3std3__45__cpo6cbeginE)
_ZN40_INTERNAL_4491d221_4_k_cu_724c0c49_339834cuda3std3__45__cpo6cbeginE:
	.zero		1
	.type		_ZN40_INTERNAL_4491d221_4_k_cu_724c0c49_339834cuda3std3__48in_placeE,@object
	.size		_ZN40_INTERNAL_4491d221_4_k_cu_724c0c49_339834cuda3std3__48in_placeE,(_ZN40_INTERNAL_4491d221_4_k_cu_724c0c49_339834cuda3std6ranges3__45__cpo9iter_moveE - _ZN40_INTERNAL_4491d221_4_k_cu_724c0c49_339834cuda3std3__48in_placeE)
_ZN40_INTERNAL_4491d221_4_k_cu_724c0c49_339834cuda3std3__48in_placeE:
	.zero		1
	.type		_ZN40_INTERNAL_4491d221_4_k_cu_724c0c49_339834cuda3std6ranges3__45__cpo9iter_moveE,@object
	.size		_ZN40_INTERNAL_4491d221_4_k_cu_724c0c49_339834cuda3std6ranges3__45__cpo9iter_moveE,(_ZN40_INTERNAL_4491d221_4_k_cu_724c0c49_339834cuda3std3__45__cpo5beginE - _ZN40_INTERNAL_4491d221_4_k_cu_724c0c49_339834cuda3std6ranges3__45__cpo9iter_moveE)
_ZN40_INTERNAL_4491d221_4_k_cu_724c0c49_339834cuda3std6ranges3__45__cpo9iter_moveE:
	.zero		1
	.type		_ZN40_INTERNAL_4491d221_4_k_cu_724c0c49_339834cuda3std3__45__cpo5beginE,@object
	.size		_ZN40_INTERNAL_4491d221_4_k_cu_724c0c49_339834cuda3std3__45__cpo5beginE,(_ZN40_INTERNAL_4491d221_4_k_cu_724c0c49_339834cuda3std3__442_GLOBAL__N__4491d221_4_k_cu_724c0c49_339836ignoreE - _ZN40_INTERNAL_4491d221_4_k_cu_724c0c49_339834cuda3std3__45__cpo5beginE)
_ZN40_INTERNAL_4491d221_4_k_cu_724c0c49_339834cuda3std3__45__cpo5beginE:
	.zero		1
	.type		_ZN40_INTERNAL_4491d221_4_k_cu_724c0c49_339834cuda3std3__442_GLOBAL__N__4491d221_4_k_cu_724c0c49_339836ignoreE,@object
	.size		_ZN40_INTERNAL_4491d221_4_k_cu_724c0c49_339834cuda3std3__442_GLOBAL__N__4491d221_4_k_cu_724c0c49_339836ignoreE,(_ZN40_INTERNAL_4491d221_4_k_cu_724c0c49_339834cute7productE - _ZN40_INTERNAL_4491d221_4_k_cu_724c0c49_339834cuda3std3__442_GLOBAL__N__4491d221_4_k_cu_724c0c49_339836ignoreE)
_ZN40_INTERNAL_4491d221_4_k_cu_724c0c49_339834cuda3std3__442_GLOBAL__N__4491d221_4_k_cu_724c0c49_339836ignoreE:
	.zero		1
	.type		_ZN40_INTERNAL_4491d221_4_k_cu_724c0c49_339834cute7productE,@object
	.size		_ZN40_INTERNAL_4491d221_4_k_cu_724c0c49_339834cute7productE,(_ZN40_INTERNAL_4491d221_4_k_cu_724c0c49_339834cuda3std3__45__cpo3endE - _ZN40_INTERNAL_4491d221_4_k_cu_724c0c49_339834cute7productE)
_ZN40_INTERNAL_4491d221_4_k_cu_724c0c49_339834cute7productE:
	.zero		1
	.type		_ZN40_INTERNAL_4491d221_4_k_cu_724c0c49_339834cuda3std3__45__cpo3endE,@object
	.size		_ZN40_INTERNAL_4491d221_4_k_cu_724c0c49_339834cuda3std3__45__cpo3endE,(_ZN40_INTERNAL_4491d221_4_k_cu_724c0c49_339834cuda3std3__419piecewise_constructE - _ZN40_INTERNAL_4491d221_4_k_cu_724c0c49_339834cuda3std3__45__cpo3endE)
_ZN40_INTERNAL_4491d221_4_k_cu_724c0c49_339834cuda3std3__45__cpo3endE:
	.zero		1
	.type		_ZN40_INTERNAL_4491d221_4_k_cu_724c0c49_339834cuda3std3__419piecewise_constructE,@object
	.size		_ZN40_INTERNAL_4491d221_4_k_cu_724c0c49_339834cuda3std3__419piecewise_constructE,(_ZN40_INTERNAL_4491d221_4_k_cu_724c0c49_339834cuda3std3__45__cpo4cendE - _ZN40_INTERNAL_4491d221_4_k_cu_724c0c49_339834cuda3std3__419piecewise_constructE)
_ZN40_INTERNAL_4491d221_4_k_cu_724c0c49_339834cuda3std3__419piecewise_constructE:
	.zero		1
	.type		_ZN40_INTERNAL_4491d221_4_k_cu_724c0c49_339834cuda3std3__45__cpo4cendE,@object
	.size		_ZN40_INTERNAL_4491d221_4_k_cu_724c0c49_339834cuda3std3__45__cpo4cendE,(_ZN40_INTERNAL_4491d221_4_k_cu_724c0c49_339834cuda3std6ranges3__45__cpo4swapE - _ZN40_INTERNAL_4491d221_4_k_cu_724c0c49_339834cuda3std3__45__cpo4cendE)
_ZN40_INTERNAL_4491d221_4_k_cu_724c0c49_339834cuda3std3__45__cpo4cendE:
	.zero		1
	.type		_ZN40_INTERNAL_4491d221_4_k_cu_724c0c49_339834cuda3std6ranges3__45__cpo4swapE,@object
	.size		_ZN40_INTERNAL_4491d221_4_k_cu_724c0c49_339834cuda3std6ranges3__45__cpo4swapE,(.L_9 - _ZN40_INTERNAL_4491d221_4_k_cu_724c0c49_339834cuda3std6ranges3__45__cpo4swapE)
_ZN40_INTERNAL_4491d221_4_k_cu_724c0c49_339834cuda3std6ranges3__45__cpo4swapE:
	.zero		1
.L_9:


//--------------------- .nv.constant0._ZN7cutlass13device_kernelINS_4gemm6kernel13GemmUniversalIN4cute5tupleIJiiiiEEENS1_10collective13CollectiveMmaINS1_35MainloopSm100TmaUmmaWarpSpecializedILi11ELi2ELi4ENS5_IJNS4_1CILi1EEESB_SB_EEEEENS5_IJNSA_ILi64EEENSA_ILi16EEENSA_ILi256EEEEEEaNS5_IJlSB_lEEEaSI_NS4_8TiledMMAINS4_8MMA_AtomIJNS4_15SM100_MMA_S8_SSIaaiLi64ELi16ELNS4_4UMMA5MajorE0ELSN_0ELNSM_8SaturateE0EEEEEENS4_6LayoutISC_NS5_IJNSA_ILi0EEESS_SS_EEEEENS5_IJNS4_10UnderscoreESV_SV_EEEEENS4_13SM90_TMA_LOADENS4_14ComposedLayoutINS4_7SwizzleILi3ELi4ELi3EEENS4_18smem_ptr_flag_bitsILi8EEENSR_INS5_IJNSA_ILi8EEENSA_ILi128EEEEEENS5_IJS15_SB_EEEEEEEvNS4_8identityESY_S19_vS1A_EENS_8epilogue10collective18CollectiveEpilogueINS1C_23Sm100TmaWarpSpecializedILi1ELi1ELi8ELb0ELb0EEEJSH_NS5_IJNSR_ISE_SB_EENSR_ISF_SB_EEEEEaSI_aSI_NS1C_6fusion15FusionCallbacksIS1G_NS1K_17LinearCombinationIaiaiLNS_15FloatRoundStyleE2EEESH_S1J_JEEENS4_5SM1004TMEM4LOAD25SM100_TMEM_LOAD_16dp32b8xESY_NSZ_INS10_ILi0ELi4ELi3EEES13_NSR_INS5_IJS14_SF_EEENS5_IJSF_SB_EEEEEEENS4_39AutoVectorizingCopyWithAssumedAlignmentILi128EEENS4_14SM90_TMA_STOREES1Y_S20_S20_EEEvvEEEEvNT_6ParamsE --------------------------
	.section	.nv.constant0._ZN7cutlass13device_kernelINS_4gemm6kernel13GemmUniversalIN4cute5tupleIJiiiiEEENS1_10collective13CollectiveMmaINS1_35MainloopSm100TmaUmmaWarpSpecializedILi11ELi2ELi4ENS5_IJNS4_1CILi1EEESB_SB_EEEEENS5_IJNSA_ILi64EEENSA_ILi16EEENSA_ILi256EEEEEEaNS5_IJlSB_lEEEaSI_NS4_8TiledMMAINS4_8MMA_AtomIJNS4_15SM100_MMA_S8_SSIaaiLi64ELi16ELNS4_4UMMA5MajorE0ELSN_0ELNSM_8SaturateE0EEEEEENS4_6LayoutISC_NS5_IJNSA_ILi0EEESS_SS_EEEEENS5_IJNS4_10UnderscoreESV_SV_EEEEENS4_13SM90_TMA_LOADENS4_14ComposedLayoutINS4_7SwizzleILi3ELi4ELi3EEENS4_18smem_ptr_flag_bitsILi8EEENSR_INS5_IJNSA_ILi8EEENSA_ILi128EEEEEENS5_IJS15_SB_EEEEEEEvNS4_8identityESY_S19_vS1A_EENS_8epilogue10collective18CollectiveEpilogueINS1C_23Sm100TmaWarpSpecializedILi1ELi1ELi8ELb0ELb0EEEJSH_NS5_IJNSR_ISE_SB_EENSR_ISF_SB_EEEEEaSI_aSI_NS1C_6fusion15FusionCallbacksIS1G_NS1K_17LinearCombinationIaiaiLNS_15FloatRoundStyleE2EEESH_S1J_JEEENS4_5SM1004TMEM4LOAD25SM100_TMEM_LOAD_16dp32b8xESY_NSZ_INS10_ILi0ELi4ELi3EEES13_NSR_INS5_IJS14_SF_EEENS5_IJSF_SB_EEEEEEENS4_39AutoVectorizingCopyWithAssumedAlignmentILi128EEENS4_14SM90_TMA_STOREES1Y_S20_S20_EEEvvEEEEvNT_6ParamsE,"a",@progbits
	.sectionflags	@""
	.align	4
.nv.constant0._ZN7cutlass13device_kernelINS_4gemm6kernel13GemmUniversalIN4cute5tupleIJiiiiEEENS1_10collective13CollectiveMmaINS1_35MainloopSm100TmaUmmaWarpSpecializedILi11ELi2ELi4ENS5_IJNS4_1CILi1EEESB_SB_EEEEENS5_IJNSA_ILi64EEENSA_ILi16EEENSA_ILi256EEEEEEaNS5_IJlSB_lEEEaSI_NS4_8TiledMMAINS4_8MMA_AtomIJNS4_15SM100_MMA_S8_SSIaaiLi64ELi16ELNS4_4UMMA5MajorE0ELSN_0ELNSM_8SaturateE0EEEEEENS4_6LayoutISC_NS5_IJNSA_ILi0EEESS_SS_EEEEENS5_IJNS4_10UnderscoreESV_SV_EEEEENS4_13SM90_TMA_LOADENS4_14ComposedLayoutINS4_7SwizzleILi3ELi4ELi3EEENS4_18smem_ptr_flag_bitsILi8EEENSR_INS5_IJNSA_ILi8EEENSA_ILi128EEEEEENS5_IJS15_SB_EEEEEEEvNS4_8identityESY_S19_vS1A_EENS_8epilogue10collective18CollectiveEpilogueINS1C_23Sm100TmaWarpSpecializedILi1ELi1ELi8ELb0ELb0EEEJSH_NS5_IJNSR_ISE_SB_EENSR_ISF_SB_EEEEEaSI_aSI_NS1C_6fusion15FusionCallbacksIS1G_NS1K_17LinearCombinationIaiaiLNS_15FloatRoundStyleE2EEESH_S1J_JEEENS4_5SM1004TMEM4LOAD25SM100_TMEM_LOAD_16dp32b8xESY_NSZ_INS10_ILi0ELi4ELi3EEES13_NSR_INS5_IJS14_SF_EEENS5_IJSF_SB_EEEEEEENS4_39AutoVectorizingCopyWithAssumedAlignmentILi128EEENS4_14SM90_TMA_STOREES1Y_S20_S20_EEEvvEEEEvNT_6ParamsE:
	.zero		2944


//--------------------- SYMBOLS --------------------------

	.type		.nv.reservedSmem.offset0,@object
	.size		.nv.reservedSmem.offset0,0x4
	.type		.nv.reservedSmem.cap,@object
	.size		.nv.reservedSmem.cap,0x4
	.type		__assertfail,@function
